def attn_fwd(
    Q,
    K,
    V,
    Out,
    Lse,
    sm_scale,
    stride_qz,
    stride_qh,
    stride_qm,
    stride_qk,
    stride_kz,
    stride_kh,
    stride_kn,
    stride_kk,
    stride_vz,
    stride_vh,
    stride_vn,
    stride_vk,
    stride_oz,
    stride_oh,
    stride_om,
    stride_ok,
    seqlen_q,
    seqlen_k,
    BLOCK_M: tl.constexpr,
    BLOCK_N: tl.constexpr,
    HEAD_DIM: tl.constexpr,
    CAUSAL: tl.constexpr,
):
    start_m = tl.program_id(0)
    off_hz = tl.program_id(1)
    q_off = off_hz * stride_qh
    k_off = off_hz * stride_kh
    v_off = off_hz * stride_vh
    offs_m = start_m * BLOCK_M + tl.arange(0, BLOCK_M)
    offs_d = tl.arange(0, HEAD_DIM)
    offs_n = tl.arange(0, BLOCK_N)
    q_ptrs = Q + q_off + offs_m[:, None] * stride_qm + offs_d[None, :] * stride_qk
    k_ptrs = K + k_off + offs_d[:, None] * stride_kk + offs_n[None, :] * stride_kn
    v_ptrs = V + v_off + offs_n[:, None] * stride_vn + offs_d[None, :] * stride_vk
    m_i = tl.full([BLOCK_M], float("-inf"), dtype=tl.float32)
    l_i = tl.zeros([BLOCK_M], dtype=tl.float32) + 1.0
    acc = tl.zeros([BLOCK_M, HEAD_DIM], dtype=tl.float32)
    q = tl.load(q_ptrs)
    acc, l_i, m_i = _attn_fwd_inner(
        acc,
        l_i,
        m_i,
        q,
        k_ptrs,
        v_ptrs,
        sm_scale,
        stride_kn,
        stride_vn,
        start_m,
        seqlen_k,
        BLOCK_M,
        BLOCK_N,
        HEAD_DIM,
        CAUSAL,
    )
    acc = acc / l_i[:, None]
    lse = m_i + tl.math.log2(l_i) / 1.4426950408889634
    o_ptrs = (
        Out
        + off_hz * stride_oh
        + offs_m[:, None] * stride_om
        + offs_d[None, :] * stride_ok
    )
    tl.store(o_ptrs, acc.to(Out.dtype.element_ty))
    tl.store(Lse + off_hz * seqlen_q + offs_m, lse)

# config = {"BLOCK_M": 128, "BLOCK_N": 16, "HEAD_DIM": 256, "arch": "sm_90", "causal": true, "dtype": "bf16", "num_stages": 2, "num_warps": 8}
# arch = sm_90


// ===== COMPILED SASS (sm_90a) =====

	.target	sm_90a

	.elftype	@"ET_EXEC"


//--------------------- .note.nv.tkinfo           --------------------------
	.section	.note.nv.tkinfo,"",@"SHT_NOTE"
	.sectionflags	@"SHF_NOTE_NV_TKINFO"
	.tkinfo
        /*0018*/ 	.word	0x00000002
        /*0030*/ 	.string	""
        /*0030*/ 	.string	"ptxas"
        /*0030*/ 	.string	"Cuda compilation tools, release 13.0, V13.0.88"
        /*0030*/ 	.string	"Build cuda_13.0.r13.0/compiler.36424714_0"
        /*0030*/ 	.string	"-v  -suppress-debug-info  -lineinfo  -arch sm_90a "



//--------------------- .note.nv.cuinfo           --------------------------
	.section	.note.nv.cuinfo,"",@"SHT_NOTE"
	.sectionflags	@"SHF_NOTE_NV_CUINFO"
        /*0018*/ 	.short	0x0002
        /*001a*/ 	.short	0x005a
        /*001c*/ 	.short	0x0082
	.zero		2


//--------------------- .nv.info                  --------------------------
	.section	.nv.info,"",@"SHT_CUDA_INFO"
	.align	4


	//----- nvinfo : EIATTR_REGCOUNT
	.align		4
        /*0000*/ 	.byte	0x04, 0x2f
        /*0002*/ 	.short	(.L_2 - .L_1)
	.align		4
.L_1:
        /*0004*/ 	.word	index@(attn_fwd)
        /*0008*/ 	.word	0x000000ff


	//----- nvinfo : EIATTR_FRAME_SIZE
	.align		4
.L_2:
        /*000c*/ 	.byte	0x04, 0x11
        /*000e*/ 	.short	(.L_4 - .L_3)
	.align		4
.L_3:
        /*0010*/ 	.word	index@(attn_fwd)
        /*0014*/ 	.word	0x00000000


	//----- nvinfo : EIATTR_MIN_STACK_SIZE
	.align		4
.L_4:
        /*0018*/ 	.byte	0x04, 0x12
        /*001a*/ 	.short	(.L_6 - .L_5)
	.align		4
.L_5:
        /*001c*/ 	.word	index@(attn_fwd)
        /*0020*/ 	.word	0x00000000
.L_6:


//--------------------- .nv.compat                --------------------------
	.section	.nv.compat,"",@"SHT_CUDA_COMPAT_INFO"
	.align	4
        /*0000*/ 	.byte	0x02, 0x09, 0x01, 0x00, 0x02, 0x02, 0x04, 0x00, 0x02, 0x05, 0x05, 0x00, 0x03, 0x07, 0x01, 0x01
        /*0010*/ 	.byte	0x02, 0x03, 0x00, 0x00, 0x02, 0x06, 0x01, 0x00, 0x04, 0x0b, 0x08, 0x00, 0x00, 0x00, 0x00, 0x00
        /*0020*/ 	.byte	0x00, 0x00, 0x00, 0x00


//--------------------- .nv.info.attn_fwd         --------------------------
	.section	.nv.info.attn_fwd,"",@"SHT_CUDA_INFO"
	.sectionflags	@""
	.align	4


	//----- nvinfo : EIATTR_CUDA_API_VERSION
	.align		4
        /*0000*/ 	.byte	0x04, 0x37
        /*0002*/ 	.short	(.L_8 - .L_7)
.L_7:
        /*0004*/ 	.word	0x00000082


	//----- nvinfo : EIATTR_KPARAM_INFO
	.align		4
.L_8:
        /*0008*/ 	.byte	0x04, 0x17
        /*000a*/ 	.short	(.L_10 - .L_9)
.L_9:
        /*000c*/ 	.word	0x00000000
        /*0010*/ 	.short	0x0019
        /*0012*/ 	.short	0x0080
        /*0014*/ 	.byte	0x00, 0xf4, 0x21, 0x00


	//----- nvinfo : EIATTR_KPARAM_INFO
	.align		4
.L_10:
        /*0018*/ 	.byte	0x04, 0x17
        /*001a*/ 	.short	(.L_12 - .L_11)
.L_11:
        /*001c*/ 	.word	0x00000000
        /*0020*/ 	.short	0x0018
        /*0022*/ 	.short	0x0078
        /*0024*/ 	.byte	0x00, 0xf4, 0x21, 0x00


	//----- nvinfo : EIATTR_KPARAM_INFO
	.align		4
.L_12:
        /*0028*/ 	.byte	0x04, 0x17
        /*002a*/ 	.short	(.L_14 - .L_13)
.L_13:
        /*002c*/ 	.word	0x00000000
        /*0030*/ 	.short	0x0017
        /*0032*/ 	.short	0x0070
        /*0034*/ 	.byte	0x00, 0xf0, 0x11, 0x00


	//----- nvinfo : EIATTR_KPARAM_INFO
	.align		4
.L_14:
        /*0038*/ 	.byte	0x04, 0x17
        /*003a*/ 	.short	(.L_16 - .L_15)
.L_15:
        /*003c*/ 	.word	0x00000000
        /*0040*/ 	.short	0x0016
        /*0042*/ 	.short	0x006c
        /*0044*/ 	.byte	0x00, 0xf0, 0x11, 0x00


	//----- nvinfo : EIATTR_KPARAM_INFO
	.align		4
.L_16:
        /*0048*/ 	.byte	0x04, 0x17
        /*004a*/ 	.short	(.L_18 - .L_17)
.L_17:
        /*004c*/ 	.word	0x00000000
        /*0050*/ 	.short	0x0015
        /*0052*/ 	.short	0x0068
        /*0054*/ 	.byte	0x00, 0xf0, 0x11, 0x00


	//----- nvinfo : EIATTR_KPARAM_INFO
	.align		4
.L_18:
        /*0058*/ 	.byte	0x04, 0x17
        /*005a*/ 	.short	(.L_20 - .L_19)
.L_19:
        /*005c*/ 	.word	0x00000000
        /*0060*/ 	.short	0x0014
        /*0062*/ 	.short	0x0064
        /*0064*/ 	.byte	0x00, 0xf0, 0x11, 0x00


	//----- nvinfo : EIATTR_KPARAM_INFO
	.align		4
.L_20:
        /*0068*/ 	.byte	0x04, 0x17
        /*006a*/ 	.short	(.L_22 - .L_21)
.L_21:
        /*006c*/ 	.word	0x00000000
        /*0070*/ 	.short	0x0013
        /*0072*/ 	.short	0x0060
        /*0074*/ 	.byte	0x00, 0xf0, 0x11, 0x00


	//----- nvinfo : EIATTR_KPARAM_INFO
	.align		4
.L_22:
        /*0078*/ 	.byte	0x04, 0x17
        /*007a*/ 	.short	(.L_24 - .L_23)
.L_23:
        /*007c*/ 	.word	0x00000000
        /*0080*/ 	.short	0x0012
        /*0082*/ 	.short	0x005c
        /*0084*/ 	.byte	0x00, 0xf0, 0x11, 0x00


	//----- nvinfo : EIATTR_KPARAM_INFO
	.align		4
.L_24:
        /*0088*/ 	.byte	0x04, 0x17
        /*008a*/ 	.short	(.L_26 - .L_25)
.L_25:
        /*008c*/ 	.word	0x00000000
        /*0090*/ 	.short	0x0011
        /*0092*/ 	.short	0x0058
        /*0094*/ 	.byte	0x00, 0xf0, 0x11, 0x00


	//----- nvinfo : EIATTR_KPARAM_INFO
	.align		4
.L_26:
        /*0098*/ 	.byte	0x04, 0x17
        /*009a*/ 	.short	(.L_28 - .L_27)
.L_27:
        /*009c*/ 	.word	0x00000000
        /*00a0*/ 	.short	0x0010
        /*00a2*/ 	.short	0x0054
        /*00a4*/ 	.byte	0x00, 0xf0, 0x11, 0x00


	//----- nvinfo : EIATTR_KPARAM_INFO
	.align		4
.L_28:
        /*00a8*/ 	.byte	0x04, 0x17
        /*00aa*/ 	.short	(.L_30 - .L_29)
.L_29:
        /*00ac*/ 	.word	0x00000000
        /*00b0*/ 	.short	0x000f
        /*00b2*/ 	.short	0x0050
        /*00b4*/ 	.byte	0x00, 0xf0, 0x11, 0x00


	//----- nvinfo : EIATTR_KPARAM_INFO
	.align		4
.L_30:
        /*00b8*/ 	.byte	0x04, 0x17
        /*00ba*/ 	.short	(.L_32 - .L_31)
.L_31:
        /*00bc*/ 	.word	0x00000000
        /*00c0*/ 	.short	0x000e
        /*00c2*/ 	.short	0x004c
        /*00c4*/ 	.byte	0x00, 0xf0, 0x11, 0x00


	//----- nvinfo : EIATTR_KPARAM_INFO
	.align		4
.L_32:
        /*00c8*/ 	.byte	0x04, 0x17
        /*00ca*/ 	.short	(.L_34 - .L_33)
.L_33:
        /*00cc*/ 	.word	0x00000000
        /*00d0*/ 	.short	0x000d
        /*00d2*/ 	.short	0x0048
        /*00d4*/ 	.byte	0x00, 0xf0, 0x11, 0x00


	//----- nvinfo : EIATTR_KPARAM_INFO
	.align		4
.L_34:
        /*00d8*/ 	.byte	0x04, 0x17
        /*00da*/ 	.short	(.L_36 - .L_35)
.L_35:
        /*00dc*/ 	.word	0x00000000
        /*00e0*/ 	.short	0x000c
        /*00e2*/ 	.short	0x0044
        /*00e4*/ 	.byte	0x00, 0xf0, 0x11, 0x00


	//----- nvinfo : EIATTR_KPARAM_INFO
	.align		4
.L_36:
        /*00e8*/ 	.byte	0x04, 0x17
        /*00ea*/ 	.short	(.L_38 - .L_37)
.L_37:
        /*00ec*/ 	.word	0x00000000
        /*00f0*/ 	.short	0x000b
        /*00f2*/ 	.short	0x0040
        /*00f4*/ 	.byte	0x00, 0xf0, 0x11, 0x00


	//----- nvinfo : EIATTR_KPARAM_INFO
	.align		4
.L_38:
        /*00f8*/ 	.byte	0x04, 0x17
        /*00fa*/ 	.short	(.L_40 - .L_39)
.L_39:
        /*00fc*/ 	.word	0x00000000
        /*0100*/ 	.short	0x000a
        /*0102*/ 	.short	0x003c
        /*0104*/ 	.byte	0x00, 0xf0, 0x11, 0x00


	//----- nvinfo : EIATTR_KPARAM_INFO
	.align		4
.L_40:
        /*0108*/ 	.byte	0x04, 0x17
        /*010a*/ 	.short	(.L_42 - .L_41)
.L_41:
        /*010c*/ 	.word	0x00000000
        /*0110*/ 	.short	0x0009
        /*0112*/ 	.short	0x0038
        /*0114*/ 	.byte	0x00, 0xf0, 0x11, 0x00


	//----- nvinfo : EIATTR_KPARAM_INFO
	.align		4
.L_42:
        /*0118*/ 	.byte	0x04, 0x17
        /*011a*/ 	.short	(.L_44 - .L_43)
.L_43:
        /*011c*/ 	.word	0x00000000
        /*0120*/ 	.short	0x0008
        /*0122*/ 	.short	0x0034
        /*0124*/ 	.byte	0x00, 0xf0, 0x11, 0x00


	//----- nvinfo : EIATTR_KPARAM_INFO
	.align		4
.L_44:
        /*0128*/ 	.byte	0x04, 0x17
        /*012a*/ 	.short	(.L_46 - .L_45)
.L_45:
        /*012c*/ 	.word	0x00000000
        /*0130*/ 	.short	0x0007
        /*0132*/ 	.short	0x0030
        /*0134*/ 	.byte	0x00, 0xf0, 0x11, 0x00


	//----- nvinfo : EIATTR_KPARAM_INFO
	.align		4
.L_46:
        /*0138*/ 	.byte	0x04, 0x17
        /*013a*/ 	.short	(.L_48 - .L_47)
.L_47:
        /*013c*/ 	.word	0x00000000
        /*0140*/ 	.short	0x0006
        /*0142*/ 	.short	0x002c
        /*0144*/ 	.byte	0x00, 0xf0, 0x11, 0x00


	//----- nvinfo : EIATTR_KPARAM_INFO
	.align		4
.L_48:
        /*0148*/ 	.byte	0x04, 0x17
        /*014a*/ 	.short	(.L_50 - .L_49)
.L_49:
        /*014c*/ 	.word	0x00000000
        /*0150*/ 	.short	0x0005
        /*0152*/ 	.short	0x0028
        /*0154*/ 	.byte	0x00, 0xf0, 0x11, 0x00


	//----- nvinfo : EIATTR_KPARAM_INFO
	.align		4
.L_50:
        /*0158*/ 	.byte	0x04, 0x17
        /*015a*/ 	.short	(.L_52 - .L_51)
.L_51:
        /*015c*/ 	.word	0x00000000
        /*0160*/ 	.short	0x0004
        /*0162*/ 	.short	0x0020
        /*0164*/ 	.byte	0x00, 0xf4, 0x21, 0x00


	//----- nvinfo : EIATTR_KPARAM_INFO
	.align		4
.L_52:
        /*0168*/ 	.byte	0x04, 0x17
        /*016a*/ 	.short	(.L_54 - .L_53)
.L_53:
        /*016c*/ 	.word	0x00000000
        /*0170*/ 	.short	0x0003
        /*0172*/ 	.short	0x0018
        /*0174*/ 	.byte	0x00, 0xf4, 0x21, 0x00


	//----- nvinfo : EIATTR_KPARAM_INFO
	.align		4
.L_54:
        /*0178*/ 	.byte	0x04, 0x17
        /*017a*/ 	.short	(.L_56 - .L_55)
.L_55:
        /*017c*/ 	.word	0x00000000
        /*0180*/ 	.short	0x0002
        /*0182*/ 	.short	0x0010
        /*0184*/ 	.byte	0x00, 0xf4, 0x21, 0x00


	//----- nvinfo : EIATTR_KPARAM_INFO
	.align		4
.L_56:
        /*0188*/ 	.byte	0x04, 0x17
        /*018a*/ 	.short	(.L_58 - .L_57)
.L_57:
        /*018c*/ 	.word	0x00000000
        /*0190*/ 	.short	0x0001
        /*0192*/ 	.short	0x0008
        /*0194*/ 	.byte	0x00, 0xf4, 0x21, 0x00


	//----- nvinfo : EIATTR_KPARAM_INFO
	.align		4
.L_58:
        /*0198*/ 	.byte	0x04, 0x17
        /*019a*/ 	.short	(.L_60 - .L_59)
.L_59:
        /*019c*/ 	.word	0x00000000
        /*01a0*/ 	.short	0x0000
        /*01a2*/ 	.short	0x0000
        /*01a4*/ 	.byte	0x00, 0xf4, 0x21, 0x00


	//----- nvinfo : EIATTR_SPARSE_MMA_MASK
	.align		4
.L_60:
        /*01a8*/ 	.byte	0x03, 0x50
        /*01aa*/ 	.short	0x0000


	//----- nvinfo : EIATTR_MAXREG_COUNT
	.align		4
        /*01ac*/ 	.byte	0x03, 0x1b
        /*01ae*/ 	.short	0x00ff


	//----- nvinfo : EIATTR_NUM_BARRIERS
	.align		4
        /*01b0*/ 	.byte	0x02, 0x4c
        /*01b2*/ 	.byte	0x01
	.zero		1


	//----- nvinfo : EIATTR_MERCURY_ISA_VERSION
	.align		4
        /*01b4*/ 	.byte	0x03, 0x5f
        /*01b6*/ 	.short	0x0101


	//----- nvinfo : EIATTR_COOP_GROUP_MASK_REGIDS
	.align		4
        /*01b8*/ 	.byte	0x04, 0x29
        /*01ba*/ 	.short	(.L_62 - .L_61)


	//   ....[0]....
.L_61:
        /*01bc*/ 	.word	0xffffffff


	//   ....[1]....
        /*01c0*/ 	.word	0xffffffff


	//   ....[2]....
        /*01c4*/ 	.word	0xffffffff


	//   ....[3]....
        /*01c8*/ 	.word	0xffffffff


	//   ....[4]....
        /*01cc*/ 	.word	0xffffffff


	//   ....[5]....
        /*01d0*/ 	.word	0xffffffff


	//   ....[6]....
        /*01d4*/ 	.word	0xffffffff


	//   ....[7]....
        /*01d8*/ 	.word	0xffffffff


	//----- nvinfo : EIATTR_COOP_GROUP_INSTR_OFFSETS
	.align		4
.L_62:
        /*01dc*/ 	.byte	0x04, 0x28
        /*01de*/ 	.short	(.L_64 - .L_63)


	//   ....[0]....
.L_63:
        /*01e0*/ 	.word	0x00004880


	//   ....[1]....
        /*01e4*/ 	.word	0x00004990


	//   ....[2]....
        /*01e8*/ 	.word	0x000049a0


	//   ....[3]....
        /*01ec*/ 	.word	0x000049d0


	//   ....[4]....
        /*01f0*/ 	.word	0x000055f0


	//   ....[5]....
        /*01f4*/ 	.word	0x00005600


	//   ....[6]....
        /*01f8*/ 	.word	0x00005650


	//   ....[7]....
        /*01fc*/ 	.word	0x00005660


	//----- nvinfo : EIATTR_EXIT_INSTR_OFFSETS
	.align		4
.L_64:
        /*0200*/ 	.byte	0x04, 0x1c
        /*0202*/ 	.short	(.L_66 - .L_65)


	//   ....[0]....
.L_65:
        /*0204*/ 	.word	0x0000aa40


	//   ....[1]....
        /*0208*/ 	.word	0x0000aa70


	//----- nvinfo : EIATTR_REQNTID
	.align		4
.L_66:
        /*020c*/ 	.byte	0x04, 0x10
        /*020e*/ 	.short	(.L_68 - .L_67)
.L_67:
        /*0210*/ 	.word	0x00000100
        /*0214*/ 	.word	0x00000001
        /*0218*/ 	.word	0x00000001


	//----- nvinfo : EIATTR_CBANK_PARAM_SIZE
	.align		4
.L_68:
        /*021c*/ 	.byte	0x03, 0x19
        /*021e*/ 	.short	0x0088


	//----- nvinfo : EIATTR_PARAM_CBANK
	.align		4
        /*0220*/ 	.byte	0x04, 0x0a
        /*0222*/ 	.short	(.L_70 - .L_69)
	.align		4
.L_69:
        /*0224*/ 	.word	index@(.nv.constant0.attn_fwd)
        /*0228*/ 	.short	0x0210
        /*022a*/ 	.short	0x0088


	//----- nvinfo : EIATTR_SW_WAR
	.align		4
.L_70:
        /*022c*/ 	.byte	0x04, 0x36
        /*022e*/ 	.short	(.L_72 - .L_71)
.L_71:
        /*0230*/ 	.word	0x00000008
.L_72:


//--------------------- .nv.callgraph             --------------------------
	.section	.nv.callgraph,"",@"SHT_CUDA_CALLGRAPH"
	.align	4
	.sectionentsize	8
	.align		4
        /*0000*/ 	.word	0x00000000
	.align		4
        /*0004*/ 	.word	0xffffffff
	.align		4
        /*0008*/ 	.word	0x00000000
	.align		4
        /*000c*/ 	.word	0xfffffffe
	.align		4
        /*0010*/ 	.word	0x00000000
	.align		4
        /*0014*/ 	.word	0xfffffffd
	.align		4
        /*0018*/ 	.word	0x00000000
	.align		4
        /*001c*/ 	.word	0xfffffffc


//--------------------- .nv.constant4             --------------------------
	.section	.nv.constant4,"a",@progbits
	.align	8
	.align		8
.nv.constant4:
        /*0000*/ 	.dword	_$_str


//--------------------- .text.attn_fwd            --------------------------
	.section	.text.attn_fwd,"ax",@progbits
	.align	128
        .global         attn_fwd
        .type           attn_fwd,@function
        .size           attn_fwd,(.L_x_3 - attn_fwd)
        .other          attn_fwd,@"STO_CUDA_ENTRY STV_DEFAULT"
attn_fwd:
.text.attn_fwd:
[----:B------:R-:W-:Y:S01]  /*0000*/  LDC R1, c[0x0][0x28] ;  /* 0x00000a00ff017b82 */ /* 0x000fe20000000800 */
[----:B------:R-:W0:Y:S07]  /*0010*/  S2R R225, SR_CTAID.X ;  /* 0x0000000000e17919 */ /* 0x000e2e0000002500 */
[----:B------:R-:W1:Y:S01]  /*0020*/  S2UR UR6, SR_CTAID.Y ;  /* 0x00000000000679c3 */ /* 0x000e620000002600 */
[----:B------:R-:W-:Y:S01]  /*0030*/  ULDC.64 UR4, c[0x0][0x240] ;  /* 0x0000900000047ab9 */ /* 0x000fe20000000a00 */
[----:B------:R-:W2:Y:S06]  /*0040*/  S2R R2, SR_TID.X ;  /* 0x0000000000027919 */ /* 0x000eac0000002100 */
[----:B------:R-:W3:Y:S08]  /*0050*/  LDC R15, c[0x0][0x248] ;  /* 0x00009200ff0f7b82 */ /* 0x000ef00000000800 */
[----:B------:R-:W4:Y:S01]  /*0060*/  LDC.64 R10, c[0x0][0x210] ;  /* 0x00008400ff0a7b82 */ /* 0x000f220000000a00 */
[----:B-1----:R-:W-:-:S04]  /*0070*/  UIMAD UR4, UR6, UR4, URZ ;  /* 0x00000004060472a4 */ /* 0x002fc8000f8e023f */
[----:B------:R-:W-:Y:S01]  /*0080*/  USHF.L.U32 UR6, UR4, 0x1, URZ ;  /* 0x0000000104067899 */ /* 0x000fe2000800063f */
[----:B0-----:R-:W-:Y:S01]  /*0090*/  IMAD.SHL.U32 R225, R225, 0x80, RZ ;  /* 0x00000080e1e17824 */ /* 0x001fe200078e00ff */
[----:B--2---:R-:W-:-:S04]  /*00a0*/  SHF.R.U32.HI R6, RZ, 0x7, R2 ;  /* 0x00000007ff067819 */ /* 0x004fc80000011602 */
[----:B------:R-:W-:Y:S02]  /*00b0*/  LOP3.LUT R0, R225, 0x7f, R2, 0xf8, !PT ;  /* 0x0000007fe1007812 */ /* 0x000fe400078ef802 */
[----:B------:R-:W-:-:S03]  /*00c0*/  SGXT.U32 R6, R6, 0x1 ;  /* 0x000000010606781a */ /* 0x000fc60000000000 */
[----:B------:R-:W-:Y:S01]  /*00d0*/  IMAD R3, R0, UR5, RZ ;  /* 0x0000000500037c24 */ /* 0x000fe2000f8e02ff */
[----:B------:R-:W-:Y:S01]  /*00e0*/  UIMAD.WIDE UR4, UR4, 0x2, URZ ;  /* 0x00000002040478a5 */ /* 0x000fe2000f8e023f */
[----:B---3--:R-:W-:Y:S02]  /*00f0*/  IMAD R8, R6, R15, RZ ;  /* 0x0000000f06087224 */ /* 0x008fe400078e02ff */
[C---:B------:R-:W-:Y:S02]  /*0100*/  IMAD.SHL.U32 R5, R3.reuse, 0x2, RZ ;  /* 0x0000000203057824 */ /* 0x040fe400078e00ff */
[----:B------:R-:W-:-:S03]  /*0110*/  IMAD.HI R4, R3, 0x2, RZ ;  /* 0x0000000203047827 */ /* 0x000fc600078e02ff */
[----:B----4-:R-:W-:Y:S01]  /*0120*/  IADD3 R5, P0, P1, R5, UR6, R10 ;  /* 0x0000000605057c10 */ /* 0x010fe2000f91e00a */
[C---:B------:R-:W-:Y:S01]  /*0130*/  IMAD R14, R15.reuse, 0x2, R8 ;  /* 0x000000020f0e7824 */ /* 0x040fe200078e0208 */
[----:B------:R-:W-:Y:S02]  /*0140*/  ULDC.64 UR6, c[0x0][0x208] ;  /* 0x0000820000067ab9 */ /* 0x000fe40000000a00 */
[----:B------:R-:W-:Y:S01]  /*0150*/  IADD3.X R3, R4, UR5, R11, P0, P1 ;  /* 0x0000000504037c10 */ /* 0x000fe200087e240b */
[C---:B------:R-:W-:Y:S01]  /*0160*/  IMAD R18, R15.reuse, 0x2, R14 ;  /* 0x000000020f127824 */ /* 0x040fe200078e020e */
[-C--:B------:R-:W-:Y:S02]  /*0170*/  LEA R10, P0, R8, R5.reuse, 0x1 ;  /* 0x00000005080a7211 */ /* 0x080fe400078008ff */
[----:B------:R-:W-:Y:S02]  /*0180*/  LEA R12, P1, R14, R5, 0x1 ;  /* 0x000000050e0c7211 */ /* 0x000fe400078208ff */
[-C--:B------:R-:W-:Y:S01]  /*0190*/  LEA.HI.X.SX32 R11, R8, R3.reuse, 0x1, P0 ;  /* 0x00000003080b7211 */ /* 0x080fe200000f0eff */
[----:B------:R-:W-:Y:S01]  /*01a0*/  IMAD R8, R15, 0x2, R18 ;  /* 0x000000020f087824 */ /* 0x000fe200078e0212 */
[----:B------:R-:W-:-:S02]  /*01b0*/  LEA.HI.X.SX32 R13, R14, R3, 0x1, P1 ;  /* 0x000000030e0d7211 */ /* 0x000fc400008f0eff */
[C---:B------:R-:W-:Y:S01]  /*01c0*/  LEA R16, P0, R18.reuse, R5, 0x1 ;  /* 0x0000000512107211 */ /* 0x040fe200078008ff */
[C---:B------:R-:W-:Y:S01]  /*01d0*/  IMAD R14, R15.reuse, 0x2, R8 ;  /* 0x000000020f0e7824 */ /* 0x040fe200078e0208 */
[----:B------:R-:W2:Y:S02]  /*01e0*/  LDG.E.U16 R4, desc[UR6][R10.64] ;  /* 0x000000060a047981 */ /* 0x000ea4000c1e1500 */
[----:B------:R-:W-:Y:S01]  /*01f0*/  LEA.HI.X.SX32 R17, R18, R3, 0x1, P0 ;  /* 0x0000000312117211 */ /* 0x000fe200000f0eff */
[----:B------:R-:W-:Y:S01]  /*0200*/  IMAD R24, R15, 0x2, R14 ;  /* 0x000000020f187824 */ /* 0x000fe200078e020e */
[-C--:B------:R-:W-:Y:S01]  /*0210*/  LEA R18, P0, R8, R5.reuse, 0x1 ;  /* 0x0000000508127211 */ /* 0x080fe200078008ff */
[----:B------:R0:W3:Y:S01]  /*0220*/  LDG.E.U16 R7, desc[UR6][R12.64] ;  /* 0x000000060c077981 */ /* 0x0000e2000c1e1500 */
[----:B------:R-:W-:Y:S02]  /*0230*/  LEA R20, P1, R14, R5, 0x1 ;  /* 0x000000050e147211 */ /* 0x000fe400078208ff */
[----:B------:R-:W-:-:S02]  /*0240*/  LEA.HI.X.SX32 R19, R8, R3, 0x1, P0 ;  /* 0x0000000308137211 */ /* 0x000fc400000f0eff */
[----:B------:R-:W-:Y:S01]  /*0250*/  LEA.HI.X.SX32 R21, R14, R3, 0x1, P1 ;  /* 0x000000030e157211 */ /* 0x000fe200008f0eff */
[C---:B------:R-:W-:Y:S01]  /*0260*/  IMAD R14, R15.reuse, 0x2, R24 ;  /* 0x000000020f0e7824 */ /* 0x040fe200078e0218 */
[C---:B------:R-:W-:Y:S01]  /*0270*/  LEA R22, P0, R24.reuse, R5, 0x1 ;  /* 0x0000000518167211 */ /* 0x040fe200078008ff */
[----:B------:R1:W4:Y:S03]  /*0280*/  LDG.E.U16 R8, desc[UR6][R16.64] ;  /* 0x0000000610087981 */ /* 0x000326000c1e1500 */
[----:B------:R-:W-:Y:S01]  /*0290*/  LEA.HI.X.SX32 R23, R24, R3, 0x1, P0 ;  /* 0x0000000318177211 */ /* 0x000fe200000f0eff */
[C---:B0-----:R-:W-:Y:S01]  /*02a0*/  IMAD R12, R15.reuse, 0x2, R14 ;  /* 0x000000020f0c7824 */ /* 0x041fe200078e020e */
[C---:B------:R-:W-:Y:S01]  /*02b0*/  LEA R24, P0, R14.reuse, R5, 0x1 ;  /* 0x000000050e187211 */ /* 0x040fe200078008ff */
[----:B------:R0:W5:Y:S03]  /*02c0*/  LDG.E.U16 R9, desc[UR6][R18.64] ;  /* 0x0000000612097981 */ /* 0x000166000c1e1500 */
[----:B------:R-:W-:Y:S01]  /*02d0*/  LEA.HI.X.SX32 R25, R14, R3, 0x1, P0 ;  /* 0x000000030e197211 */ /* 0x000fe200000f0eff */
[C---:B------:R-:W-:Y:S01]  /*02e0*/  IMAD R14, R15.reuse, 0x2, R12 ;  /* 0x000000020f0e7824 */ /* 0x040fe200078e020c */
[C---:B------:R-:W-:Y:S01]  /*02f0*/  LEA R26, P0, R12.reuse, R5, 0x1 ;  /* 0x000000050c1a7211 */ /* 0x040fe200078008ff */
[----:B------:R0:W3:Y:S02]  /*0300*/  LDG.E.U16 R10, desc[UR6][R20.64] ;  /* 0x00000006140a7981 */ /* 0x0000e4000c1e1500 */
[C---:B-1----:R-:W-:Y:S01]  /*0310*/  IMAD R16, R15.reuse, 0x2, R14 ;  /* 0x000000020f107824 */ /* 0x042fe200078e020e */
[----:B------:R-:W-:Y:S01]  /*0320*/  LEA.HI.X.SX32 R27, R12, R3, 0x1, P0 ;  /* 0x000000030c1b7211 */ /* 0x000fe200000f0eff */
[----:B------:R1:W4:Y:S01]  /*0330*/  LDG.E.U16 R11, desc[UR6][R22.64] ;  /* 0x00000006160b7981 */ /* 0x000322000c1e1500 */
[-C--:B------:R-:W-:Y:S01]  /*0340*/  LEA R28, P1, R14, R5.reuse, 0x1 ;  /* 0x000000050e1c7211 */ /* 0x080fe200078208ff */
[C---:B0-----:R-:W-:Y:S01]  /*0350*/  IMAD R18, R15.reuse, 0x2, R16 ;  /* 0x000000020f127824 */ /* 0x041fe200078e0210 */
[----:B------:R-:W-:Y:S01]  /*0360*/  LEA R30, P0, R16, R5, 0x1 ;  /* 0x00000005101e7211 */ /* 0x000fe200078008ff */
[----:B------:R0:W5:Y:S01]  /*0370*/  LDG.E.U16 R12, desc[UR6][R24.64] ;  /* 0x00000006180c7981 */ /* 0x000162000c1e1500 */
[-C--:B------:R-:W-:Y:S01]  /*0380*/  LEA.HI.X.SX32 R29, R14, R3.reuse, 0x1, P1 ;  /* 0x000000030e1d7211 */ /* 0x080fe200008f0eff */
[C---:B------:R-:W-:Y:S01]  /*0390*/  IMAD R20, R15.reuse, 0x2, R18 ;  /* 0x000000020f147824 */ /* 0x040fe200078e0212 */
[----:B------:R-:W-:Y:S01]  /*03a0*/  LEA.HI.X.SX32 R31, R16, R3, 0x1, P0 ;  /* 0x00000003101f7211 */ /* 0x000fe200000f0eff */
[----:B------:R0:W5:Y:S01]  /*03b0*/  LDG.E.U16 R13, desc[UR6][R26.64] ;  /* 0x000000061a0d7981 */ /* 0x000162000c1e1500 */
[----:B-1----:R-:W-:Y:S01]  /*03c0*/  LEA R22, P0, R18, R5, 0x1 ;  /* 0x0000000512167211 */ /* 0x002fe200078008ff */
[----:B------:R-:W-:-:S02]  /*03d0*/  IMAD R32, R15, 0x2, R20 ;  /* 0x000000020f207824 */ /* 0x000fc400078e0214 */
[----:B------:R1:W4:Y:S01]  /*03e0*/  LDG.E.U16 R14, desc[UR6][R28.64] ;  /* 0x000000061c0e7981 */ /* 0x000322000c1e1500 */
[----:B------:R-:W-:Y:S01]  /*03f0*/  LEA.HI.X.SX32 R23, R18, R3, 0x1, P0 ;  /* 0x0000000312177211 */ /* 0x000fe200000f0eff */
[C---:B------:R-:W-:Y:S01]  /*0400*/  IMAD R34, R15.reuse, 0x2, R32 ;  /* 0x000000020f227824 */ /* 0x040fe200078e0220 */
[-C--:B------:R-:W-:Y:S01]  /*0410*/  LEA R18, P0, R20, R5.reuse, 0x1 ;  /* 0x0000000514127211 */ /* 0x080fe200078008ff */
[----:B------:R1:W5:Y:S01]  /*0420*/  LDG.E.U16 R16, desc[UR6][R30.64] ;  /* 0x000000061e107981 */ /* 0x000362000c1e1500 */
[----:B0-----:R-:W-:Y:S02]  /*0430*/  LEA R24, P1, R32, R5, 0x1 ;  /* 0x0000000520187211 */ /* 0x001fe400078208ff */
[-C--:B------:R-:W-:Y:S01]  /*0440*/  LEA.HI.X.SX32 R19, R20, R3.reuse, 0x1, P0 ;  /* 0x0000000314137211 */ /* 0x080fe200000f0eff */
[----:B------:R-:W5:Y:S01]  /*0450*/  LDG.E.U16 R17, desc[UR6][R22.64] ;  /* 0x0000000616117981 */ /* 0x000f62000c1e1500 */
[----:B------:R-:W-:Y:S01]  /*0460*/  LEA.HI.X.SX32 R25, R32, R3, 0x1, P1 ;  /* 0x0000000320197211 */ /* 0x000fe200008f0eff */
[C---:B------:R-:W-:Y:S01]  /*0470*/  IMAD R32, R15.reuse, 0x2, R34 ;  /* 0x000000020f207824 */ /* 0x040fe200078e0222 */
[C---:B------:R-:W-:Y:S01]  /*0480*/  LEA R26, P0, R34.reuse, R5, 0x1 ;  /* 0x00000005221a7211 */ /* 0x040fe200078008ff */
[----:B------:R-:W5:Y:S03]  /*0490*/  LDG.E.U16 R18, desc[UR6][R18.64] ;  /* 0x0000000612127981 */ /* 0x000f66000c1e1500 */
[----:B------:R-:W-:Y:S01]  /*04a0*/  LEA.HI.X.SX32 R27, R34, R3, 0x1, P0 ;  /* 0x00000003221b7211 */ /* 0x000fe200000f0eff */
[C---:B------:R-:W-:Y:S01]  /*04b0*/  IMAD R34, R15.reuse, 0x2, R32 ;  /* 0x000000020f227824 */ /* 0x040fe200078e0220 */
[C---:B-1----:R-:W-:Y:S01]  /*04c0*/  LEA R28, P0, R32.reuse, R5, 0x1 ;  /* 0x00000005201c7211 */ /* 0x042fe200078008ff */
[----:B------:R-:W5:Y:S02]  /*04d0*/  LDG.E.U16 R20, desc[UR6][R24.64] ;  /* 0x0000000618147981 */ /* 0x000f64000c1e1500 */
[C---:B------:R-:W-:Y:S01]  /*04e0*/  IMAD R36, R15.reuse, 0x2, R34 ;  /* 0x000000020f247824 */ /* 0x040fe200078e0222 */
[----:B------:R-:W-:Y:S01]  /*04f0*/  LEA.HI.X.SX32 R29, R32, R3, 0x1, P0 ;  /* 0x00000003201d7211 */ /* 0x000fe200000f0eff */
[----:B------:R0:W5:Y:S01]  /*0500*/  LDG.E.U16 R21, desc[UR6][R26.64] ;  /* 0x000000061a157981 */ /* 0x000162000c1e1500 */
[-C--:B------:R-:W-:Y:S01]  /*0510*/  LEA R30, P0, R34, R5.reuse, 0x1 ;  /* 0x00000005221e7211 */ /* 0x080fe200078008ff */
[C---:B------:R-:W-:Y:S01]  /*0520*/  IMAD R38, R15.reuse, 0x2, R36 ;  /* 0x000000020f267824 */ /* 0x040fe200078e0224 */
[----:B------:R-:W-:Y:S01]  /*0530*/  LEA R32, P1, R36, R5, 0x1 ;  /* 0x0000000524207211 */ /* 0x000fe200078208ff */
[----:B------:R1:W5:Y:S01]  /*0540*/  LDG.E.U16 R22, desc[UR6][R28.64] ;  /* 0x000000061c167981 */ /* 0x000362000c1e1500 */
[----:B------:R-:W-:Y:S01]  /*0550*/  LEA.HI.X.SX32 R31, R34, R3, 0x1, P0 ;  /* 0x00000003221f7211 */ /* 0x000fe200000f0eff */
[----:B------:R-:W-:Y:S01]  /*0560*/  IMAD R40, R15, 0x2, R38 ;  /* 0x000000020f287824 */ /* 0x000fe200078e0226 */
[----:B------:R-:W-:-:S03]  /*0570*/  LEA R34, P0, R38, R5, 0x1 ;  /* 0x0000000526227211 */ /* 0x000fc600078008ff */
[C---:B0-----:R-:W-:Y:S01]  /*0580*/  IMAD R26, R15.reuse, 0x2, R40 ;  /* 0x000000020f1a7824 */ /* 0x041fe200078e0228 */
[-C--:B------:R-:W-:Y:S01]  /*0590*/  LEA.HI.X.SX32 R33, R36, R3.reuse, 0x1, P1 ;  /* 0x0000000324217211 */ /* 0x080fe200008f0eff */
[----:B------:R0:W5:Y:S01]  /*05a0*/  LDG.E.U16 R23, desc[UR6][R30.64] ;  /* 0x000000061e177981 */ /* 0x000162000c1e1500 */
[----:B------:R-:W-:Y:S01]  /*05b0*/  LEA.HI.X.SX32 R35, R38, R3, 0x1, P0 ;  /* 0x0000000326237211 */ /* 0x000fe200000f0eff */
[C---:B------:R-:W-:Y:S01]  /*05c0*/  IMAD R42, R15.reuse, 0x2, R26 ;  /* 0x000000020f2a7824 */ /* 0x040fe200078e021a */
[C---:B------:R-:W-:Y:S01]  /*05d0*/  LEA R36, P0, R40.reuse, R5, 0x1 ;  /* 0x0000000528247211 */ /* 0x040fe200078008ff */
[----:B------:R0:W5:Y:S02]  /*05e0*/  LDG.E.U16 R24, desc[UR6][R32.64] ;  /* 0x0000000620187981 */ /* 0x000164000c1e1500 */
[----:B-1----:R-:W-:Y:S01]  /*05f0*/  IMAD R28, R15, 0x2, R42 ;  /* 0x000000020f1c7824 */ /* 0x002fe200078e022a */
[----:B------:R-:W-:Y:S01]  /*0600*/  LEA.HI.X.SX32 R37, R40, R3, 0x1, P0 ;  /* 0x0000000328257211 */ /* 0x000fe200000f0eff */
[----:B------:R1:W5:Y:S01]  /*0610*/  LDG.E.U16 R25, desc[UR6][R34.64] ;  /* 0x0000000622197981 */ /* 0x000362000c1e1500 */
[----:B------:R-:W-:-:S02]  /*0620*/  LEA R38, P0, R26, R5, 0x1 ;  /* 0x000000051a267211 */ /* 0x000fc400078008ff */
[----:B------:R-:W-:Y:S01]  /*0630*/  LEA R40, P1, R42, R5, 0x1 ;  /* 0x000000052a287211 */ /* 0x000fe200078208ff */
[C---:B0-----:R-:W-:Y:S01]  /*0640*/  IMAD R30, R15.reuse, 0x2, R28 ;  /* 0x000000020f1e7824 */ /* 0x041fe200078e021c */
[-C--:B------:R-:W-:Y:S02]  /*0650*/  LEA.HI.X.SX32 R39, R26, R3.reuse, 0x1, P0 ;  /* 0x000000031a277211 */ /* 0x080fe400000f0eff */
[----:B------:R-:W-:Y:S01]  /*0660*/  LEA.HI.X.SX32 R41, R42, R3, 0x1, P1 ;  /* 0x000000032a297211 */ /* 0x000fe200008f0eff */
[C---:B------:R-:W-:Y:S01]  /*0670*/  IMAD R32, R15.reuse, 0x2, R30 ;  /* 0x000000020f207824 */ /* 0x040fe200078e021e */
[C---:B------:R-:W-:Y:S01]  /*0680*/  LEA R42, P0, R28.reuse, R5, 0x1 ;  /* 0x000000051c2a7211 */ /* 0x040fe200078008ff */
[----:B------:R0:W5:Y:S03]  /*0690*/  LDG.E.U16 R26, desc[UR6][R36.64] ;  /* 0x00000006241a7981 */ /* 0x000166000c1e1500 */
[----:B------:R-:W-:Y:S01]  /*06a0*/  LEA.HI.X.SX32 R43, R28, R3, 0x1, P0 ;  /* 0x000000031c2b7211 */ /* 0x000fe200000f0eff */
[C---:B------:R-:W-:Y:S01]  /*06b0*/  IMAD R46, R15.reuse, 0x2, R32 ;  /* 0x000000020f2e7824 */ /* 0x040fe200078e0220 */
[C---:B-1----:R-:W-:Y:S01]  /*06c0*/  LEA R34, P0, R30.reuse, R5, 0x1 ;  /* 0x000000051e227211 */ /* 0x042fe200078008ff */
[----:B------:R1:W5:Y:S02]  /*06d0*/  LDG.E.U16 R27, desc[UR6][R38.64] ;  /* 0x00000006261b7981 */ /* 0x000364000c1e1500 */
[----:B------:R-:W-:Y:S01]  /*06e0*/  IMAD R48, R15, 0x2, R46 ;  /* 0x000000020f307824 */ /* 0x000fe200078e022e */
[----:B------:R-:W-:Y:S01]  /*06f0*/  LEA.HI.X.SX32 R35, R30, R3, 0x1, P0 ;  /* 0x000000031e237211 */ /* 0x000fe200000f0eff */
[----:B------:R1:W5:Y:S01]  /*0700*/  LDG.E.U16 R28, desc[UR6][R40.64] ;  /* 0x00000006281c7981 */ /* 0x000362000c1e1500 */
[----:B0-----:R-:W-:-:S02]  /*0710*/  LEA R36, P0, R32, R5, 0x1 ;  /* 0x0000000520247211 */ /* 0x001fc400078008ff */
[----:B------:R-:W-:Y:S01]  /*0720*/  LEA R44, P1, R46, R5, 0x1 ;  /* 0x000000052e2c7211 */ /* 0x000fe200078208ff */
[----:B------:R0:W5:Y:S01]  /*0730*/  LDG.E.U16 R29, desc[UR6][R42.64] ;  /* 0x000000062a1d7981 */ /* 0x000162000c1e1500 */
[-C--:B------:R-:W-:Y:S02]  /*0740*/  LEA.HI.X.SX32 R37, R32, R3.reuse, 0x1, P0 ;  /* 0x0000000320257211 */ /* 0x080fe400000f0eff */
[----:B------:R-:W-:Y:S01]  /*0750*/  LEA.HI.X.SX32 R45, R46, R3, 0x1, P1 ;  /* 0x000000032e2d7211 */ /* 0x000fe200008f0eff */
[C---:B------:R-:W-:Y:S01]  /*0760*/  IMAD R46, R15.reuse, 0x2, R48 ;  /* 0x000000020f2e7824 */ /* 0x040fe200078e0230 */
[C---:B-1----:R-:W-:Y:S01]  /*0770*/  LEA R38, P0, R48.reuse, R5, 0x1 ;  /* 0x0000000530267211 */ /* 0x042fe200078008ff */
[----:B------:R-:W5:Y:S03]  /*0780*/  LDG.E.U16 R30, desc[UR6][R34.64] ;  /* 0x00000006221e7981 */ /* 0x000f66000c1e1500 */
[----:B------:R-:W-:Y:S01]  /*0790*/  LEA.HI.X.SX32 R39, R48, R3, 0x1, P0 ;  /* 0x0000000330277211 */ /* 0x000fe200000f0eff */
[C---:B------:R-:W-:Y:S01]  /*07a0*/  IMAD R48, R15.reuse, 0x2, R46 ;  /* 0x000000020f307824 */ /* 0x040fe200078e022e */
[C---:B------:R-:W-:Y:S01]  /*07b0*/  LEA R40, P0, R46.reuse, R5, 0x1 ;  /* 0x000000052e287211 */ /* 0x040fe200078008ff */
[----:B------:R-:W5:Y:S02]  /*07c0*/  LDG.E.U16 R32, desc[UR6][R44.64] ;  /* 0x000000062c207981 */ /* 0x000f64000c1e1500 */
[C---:B------:R-:W-:Y:S01]  /*07d0*/  IMAD R50, R15.reuse, 0x2, R48 ;  /* 0x000000020f327824 */ /* 0x040fe200078e0230 */
[----:B------:R-:W-:Y:S01]  /*07e0*/  LEA.HI.X.SX32 R41, R46, R3, 0x1, P0 ;  /* 0x000000032e297211 */ /* 0x000fe200000f0eff */
[----:B------:R1:W5:Y:S02]  /*07f0*/  LDG.E.U16 R33, desc[UR6][R38.64] ;  /* 0x0000000626217981 */ /* 0x000364000c1e1500 */
[----:B------:R-:W-:Y:S01]  /*0800*/  IMAD R52, R15, 0x2, R50 ;  /* 0x000000020f347824 */ /* 0x000fe200078e0232 */
[-C--:B------:R-:W-:Y:S01]  /*0810*/  LEA R46, P1, R50, R5.reuse, 0x1 ;  /* 0x00000005322e7211 */ /* 0x080fe200078208ff */
[----:B------:R1:W5:Y:S01]  /*0820*/  LDG.E.U16 R34, desc[UR6][R40.64] ;  /* 0x0000000628227981 */ /* 0x000362000c1e1500 */
[----:B0-----:R-:W-:-:S02]  /*0830*/  LEA R42, P0, R48, R5, 0x1 ;  /* 0x00000005302a7211 */ /* 0x001fc400078008ff */
[-C--:B------:R-:W-:Y:S01]  /*0840*/  LEA.HI.X.SX32 R47, R50, R3.reuse, 0x1, P1 ;  /* 0x00000003322f7211 */ /* 0x080fe200008f0eff */
[C---:B------:R-:W-:Y:S01]  /*0850*/  IMAD R50, R15.reuse, 0x2, R52 ;  /* 0x000000020f327824 */ /* 0x040fe200078e0234 */
[----:B------:R-:W-:Y:S01]  /*0860*/  LEA.HI.X.SX32 R43, R48, R3, 0x1, P0 ;  /* 0x00000003302b7211 */ /* 0x000fe200000f0eff */
[----:B------:R-:W5:Y:S01]  /*0870*/  LDG.E.U16 R31, desc[UR6][R36.64] ;  /* 0x00000006241f7981 */ /* 0x000f62000c1e1500 */
[C---:B------:R-:W-:Y:S01]  /*0880*/  LEA R48, P0, R52.reuse, R5, 0x1 ;  /* 0x0000000534307211 */ /* 0x040fe200078008ff */
[C---:B-1----:R-:W-:Y:S02]  /*0890*/  IMAD R38, R15.reuse, 0x2, R50 ;  /* 0x000000020f267824 */ /* 0x042fe400078e0232 */
[----:B------:R0:W5:Y:S01]  /*08a0*/  LDG.E.U16 R35, desc[UR6][R42.64] ;  /* 0x000000062a237981 */ /* 0x000162000c1e1500 */
[----:B------:R-:W-:Y:S01]  /*08b0*/  LEA.HI.X.SX32 R49, R52, R3, 0x1, P0 ;  /* 0x0000000334317211 */ /* 0x000fe200000f0eff */
[----:B------:R-:W-:Y:S01]  /*08c0*/  IMAD R54, R15, 0x2, R38 ;  /* 0x000000020f367824 */ /* 0x000fe200078e0226 */
[----:B------:R-:W-:-:S03]  /*08d0*/  LEA R44, P0, R50, R5, 0x1 ;  /* 0x00000005322c7211 */ /* 0x000fc600078008ff */
[C---:B------:R-:W-:Y:S01]  /*08e0*/  IMAD R40, R15.reuse, 0x2, R54 ;  /* 0x000000020f287824 */ /* 0x040fe200078e0236 */
[----:B------:R-:W-:Y:S01]  /*08f0*/  LEA.HI.X.SX32 R45, R50, R3, 0x1, P0 ;  /* 0x00000003322d7211 */ /* 0x000fe200000f0eff */
[----:B------:R1:W5:Y:S01]  /*0900*/  LDG.E.U16 R36, desc[UR6][R46.64] ;  /* 0x000000062e247981 */ /* 0x000362000c1e1500 */
[-C--:B------:R-:W-:Y:S02]  /*0910*/  LEA R50, P0, R38, R5.reuse, 0x1 ;  /* 0x0000000526327211 */ /* 0x080fe400078008ff */
[----:B------:R-:W-:Y:S01]  /*0920*/  LEA R52, P1, R54, R5, 0x1 ;  /* 0x0000000536347211 */ /* 0x000fe200078208ff */
[C---:B0-----:R-:W-:Y:S01]  /*0930*/  IMAD R42, R15.reuse, 0x2, R40 ;  /* 0x000000020f2a7824 */ /* 0x041fe200078e0228 */
[-C--:B------:R-:W-:Y:S01]  /*0940*/  LEA.HI.X.SX32 R51, R38, R3.reuse, 0x1, P0 ;  /* 0x0000000326337211 */ /* 0x080fe200000f0eff */
[----:B------:R0:W5:Y:S01]  /*0950*/  LDG.E.U16 R37, desc[UR6][R48.64] ;  /* 0x0000000630257981 */ /* 0x000162000c1e1500 */
[----:B------:R-:W-:Y:S02]  /*0960*/  LEA.HI.X.SX32 R53, R54, R3, 0x1, P1 ;  /* 0x0000000336357211 */ /* 0x000fe400008f0eff */
[C---:B------:R-:W-:Y:S01]  /*0970*/  LEA R54, P0, R40.reuse, R5, 0x1 ;  /* 0x0000000528367211 */ /* 0x040fe200078008ff */
[----:B------:R-:W-:Y:S01]  /*0980*/  IMAD R58, R15, 0x2, R42 ;  /* 0x000000020f3a7824 */ /* 0x000fe200078e022a */
[----:B------:R0:W5:Y:S02]  /*0990*/  LDG.E.U16 R38, desc[UR6][R44.64] ;  /* 0x000000062c267981 */ /* 0x000164000c1e1500 */
[----:B------:R-:W-:-:S02]  /*09a0*/  LEA.HI.X.SX32 R55, R40, R3, 0x1, P0 ;  /* 0x0000000328377211 */ /* 0x000fc400000f0eff */
[C---:B-1----:R-:W-:Y:S01]  /*09b0*/  LEA R46, P0, R42.reuse, R5, 0x1 ;  /* 0x000000052a2e7211 */ /* 0x042fe200078008ff */
[C---:B------:R-:W-:Y:S01]  /*09c0*/  IMAD R60, R15.reuse, 0x2, R58 ;  /* 0x000000020f3c7824 */ /* 0x040fe200078e023a */
[----:B------:R1:W5:Y:S02]  /*09d0*/  LDG.E.U16 R39, desc[UR6][R50.64] ;  /* 0x0000000632277981 */ /* 0x000364000c1e1500 */
[----:B------:R-:W-:Y:S02]  /*09e0*/  LEA.HI.X.SX32 R47, R42, R3, 0x1, P0 ;  /* 0x000000032a2f7211 */ /* 0x000fe400000f0eff */
[-C--:B0-----:R-:W-:Y:S01]  /*09f0*/  LEA R48, P0, R58, R5.reuse, 0x1 ;  /* 0x000000053a307211 */ /* 0x081fe200078008ff */
[C---:B------:R-:W-:Y:S01]  /*0a00*/  IMAD R44, R15.reuse, 0x2, R60 ;  /* 0x000000020f2c7824 */ /* 0x040fe200078e023c */
[----:B------:R-:W-:Y:S01]  /*0a10*/  LEA R56, P1, R60, R5, 0x1 ;  /* 0x000000053c387211 */ /* 0x000fe200078208ff */
[----:B------:R0:W5:Y:S01]  /*0a20*/  LDG.E.U16 R40, desc[UR6][R52.64] ;  /* 0x0000000634287981 */ /* 0x000162000c1e1500 */
[-C--:B------:R-:W-:Y:S01]  /*0a30*/  LEA.HI.X.SX32 R49, R58, R3.reuse, 0x1, P0 ;  /* 0x000000033a317211 */ /* 0x080fe200000f0eff */
[C---:B------:R-:W-:Y:S01]  /*0a40*/  IMAD R58, R15.reuse, 0x2, R44 ;  /* 0x000000020f3a7824 */ /* 0x040fe200078e022c */
[----:B------:R-:W-:Y:S01]  /*0a50*/  LEA.HI.X.SX32 R57, R60, R3, 0x1, P1 ;  /* 0x000000033c397211 */ /* 0x000fe200008f0eff */
[----:B------:R0:W5:Y:S02]  /*0a60*/  LDG.E.U16 R41, desc[UR6][R54.64] ;  /* 0x0000000636297981 */ /* 0x000164000c1e1500 */
[C---:B------:R-:W-:Y:S01]  /*0a70*/  IMAD R60, R15.reuse, 0x2, R58 ;  /* 0x000000020f3c7824 */ /* 0x040fe200078e023a */
[----:B-1----:R-:W-:Y:S01]  /*0a80*/  LEA R50, P0, R44, R5, 0x1 ;  /* 0x000000052c327211 */ /* 0x002fe200078008ff */
[----:B------:R-:W5:Y:S02]  /*0a90*/  LDG.E.U16 R43, desc[UR6][R48.64] ;  /* 0x00000006302b7981 */ /* 0x000f64000c1e1500 */
[----:B------:R-:W-:-:S02]  /*0aa0*/  IMAD R62, R15, 0x2, R60 ;  /* 0x000000020f3e7824 */ /* 0x000fc400078e023c */
[----:B------:R-:W5:Y:S02]  /*0ab0*/  LDG.E.U16 R42, desc[UR6][R46.64] ;  /* 0x000000062e2a7981 */ /* 0x000f64000c1e1500 */
[----:B------:R-:W-:Y:S01]  /*0ac0*/  IMAD R64, R15, 0x2, R62 ;  /* 0x000000020f407824 */ /* 0x000fe200078e023e */
[----:B------:R-:W-:-:S03]  /*0ad0*/  LEA.HI.X.SX32 R51, R44, R3, 0x1, P0 ;  /* 0x000000032c337211 */ /* 0x000fc600000f0eff */
[C---:B------:R-:W-:Y:S01]  /*0ae0*/  IMAD R66, R15.reuse, 0x2, R64 ;  /* 0x000000020f427824 */ /* 0x040fe200078e0240 */
[C---:B0-----:R-:W-:Y:S01]  /*0af0*/  LEA R52, P0, R58.reuse, R5, 0x1 ;  /* 0x000000053a347211 */ /* 0x041fe200078008ff */
[----:B------:R0:W5:Y:S02]  /*0b00*/  LDG.E.U16 R44, desc[UR6][R56.64] ;  /* 0x00000006382c7981 */ /* 0x000164000c1e1500 */
[C---:B------:R-:W-:Y:S01]  /*0b10*/  IMAD R68, R15.reuse, 0x2, R66 ;  /* 0x000000020f447824 */ /* 0x040fe200078e0242 */
[----:B------:R-:W-:Y:S01]  /*0b20*/  LEA.HI.X.SX32 R53, R58, R3, 0x1, P0 ;  /* 0x000000033a357211 */ /* 0x000fe200000f0eff */
[----:B------:R-:W5:Y:S01]  /*0b30*/  LDG.E.U16 R45, desc[UR6][R50.64] ;  /* 0x00000006322d7981 */ /* 0x000f62000c1e1500 */
[-C--:B------:R-:W-:Y:S01]  /*0b40*/  LEA R54, P0, R60, R5.reuse, 0x1 ;  /* 0x000000053c367211 */ /* 0x080fe200078008ff */
[C---:B------:R-:W-:Y:S01]  /*0b50*/  IMAD R70, R15.reuse, 0x2, R68 ;  /* 0x000000020f467824 */ /* 0x040fe200078e0244 */
[----:B------:R-:W-:Y:S01]  /*0b60*/  LEA R58, P1, R62, R5, 0x1 ;  /* 0x000000053e3a7211 */ /* 0x000fe200078208ff */
[----:B------:R-:W5:Y:S01]  /*0b70*/  LDG.E.U16 R46, desc[UR6][R52.64] ;  /* 0x00000006342e7981 */ /* 0x000f62000c1e1500 */
[----:B------:R-:W-:Y:S01]  /*0b80*/  LEA.HI.X.SX32 R55, R60, R3, 0x1, P0 ;  /* 0x000000033c377211 */ /* 0x000fe200000f0eff */
[----:B------:R-:W-:Y:S01]  /*0b90*/  IMAD R72, R15, 0x2, R70 ;  /* 0x000000020f487824 */ /* 0x000fe200078e0246 */
[----:B0-----:R-:W-:-:S03]  /*0ba0*/  LEA R56, P0, R64, R5, 0x1 ;  /* 0x0000000540387211 */ /* 0x001fc600078008ff */
[C---:B------:R-:W-:Y:S01]  /*0bb0*/  IMAD R74, R15.reuse, 0x2, R72 ;  /* 0x000000020f4a7824 */ /* 0x040fe200078e0248 */
[----:B------:R-:W-:Y:S01]  /*0bc0*/  LEA.HI.X.SX32 R57, R64, R3, 0x1, P0 ;  /* 0x0000000340397211 */ /* 0x000fe200000f0eff */
[----:B------:R-:W5:Y:S01]  /*0bd0*/  LDG.E.U16 R47, desc[UR6][R54.64] ;  /* 0x00000006362f7981 */ /* 0x000f62000c1e1500 */
[----:B------:R-:W-:Y:S01]  /*0be0*/  LEA R60, P0, R66, R5, 0x1 ;  /* 0x00000005423c7211 */ /* 0x000fe200078008ff */
[C---:B------:R-:W-:Y:S01]  /*0bf0*/  IMAD R76, R15.reuse, 0x2, R74 ;  /* 0x000000020f4c7824 */ /* 0x040fe200078e024a */
[-C--:B------:R-:W-:Y:S01]  /*0c00*/  LEA.HI.X.SX32 R59, R62, R3.reuse, 0x1, P1 ;  /* 0x000000033e3b7211 */ /* 0x080fe200008f0eff */
[----:B------:R-:W5:Y:S01]  /*0c10*/  LDG.E.U16 R49, desc[UR6][R56.64] ;  /* 0x0000000638317981 */ /* 0x000f62000c1e1500 */
[----:B------:R-:W-:Y:S02]  /*0c20*/  LEA.HI.X.SX32 R61, R66, R3, 0x1, P0 ;  /* 0x00000003423d7211 */ /* 0x000fe400000f0eff */
[-C--:B------:R-:W-:Y:S01]  /*0c30*/  LEA R62, P0, R68, R5.reuse, 0x1 ;  /* 0x00000005443e7211 */ /* 0x080fe200078008ff */
[----:B------:R-:W-:Y:S01]  /*0c40*/  IMAD R78, R15, 0x2, R76 ;  /* 0x000000020f4e7824 */ /* 0x000fe200078e024c */
[----:B------:R-:W-:Y:S01]  /*0c50*/  LEA R64, P1, R70, R5, 0x1 ;  /* 0x0000000546407211 */ /* 0x000fe200078208ff */
[----:B------:R0:W5:Y:S01]  /*0c60*/  LDG.E.U16 R48, desc[UR6][R58.64] ;  /* 0x000000063a307981 */ /* 0x000162000c1e1500 */
[----:B------:R-:W-:-:S02]  /*0c70*/  LEA.HI.X.SX32 R63, R68, R3, 0x1, P0 ;  /* 0x00000003443f7211 */ /* 0x000fc400000f0eff */
[----:B------:R-:W-:Y:S01]  /*0c80*/  LEA.HI.X.SX32 R65, R70, R3, 0x1, P1 ;  /* 0x0000000346417211 */ /* 0x000fe200008f0eff */
[----:B------:R-:W-:Y:S01]  /*0c90*/  IMAD R70, R15, 0x2, R78 ;  /* 0x000000020f467824 */ /* 0x000fe200078e024e */
[----:B------:R1:W5:Y:S01]  /*0ca0*/  LDG.E.U16 R50, desc[UR6][R60.64] ;  /* 0x000000063c327981 */ /* 0x000362000c1e1500 */
[----:B0-----:R-:W-:-:S03]  /*0cb0*/  LEA R58, P0, R72, R5, 0x1 ;  /* 0x00000005483a7211 */ /* 0x001fc600078008ff */
[----:B------:R0:W5:Y:S01]  /*0cc0*/  LDG.E.U16 R51, desc[UR6][R62.64] ;  /* 0x000000063e337981 */ /* 0x000162000c1e1500 */
[----:B------:R-:W-:Y:S01]  /*0cd0*/  LEA.HI.X.SX32 R59, R72, R3, 0x1, P0 ;  /* 0x00000003483b7211 */ /* 0x000fe200000f0eff */
[C---:B------:R-:W-:Y:S01]  /*0ce0*/  IMAD R72, R15.reuse, 0x2, R70 ;  /* 0x000000020f487824 */ /* 0x040fe200078e0246 */
[C---:B------:R-:W-:Y:S01]  /*0cf0*/  LEA R66, P0, R74.reuse, R5, 0x1 ;  /* 0x000000054a427211 */ /* 0x040fe200078008ff */
[----:B------:R0:W5:Y:S02]  /*0d00*/  LDG.E.U16 R52, desc[UR6][R64.64] ;  /* 0x0000000640347981 */ /* 0x000164000c1e1500 */
[C---:B------:R-:W-:Y:S01]  /*0d10*/  IMAD R80, R15.reuse, 0x2, R72 ;  /* 0x000000020f507824 */ /* 0x040fe200078e0248 */
[----:B------:R-:W-:Y:S01]  /*0d20*/  LEA.HI.X.SX32 R67, R74, R3, 0x1, P0 ;  /* 0x000000034a437211 */ /* 0x000fe200000f0eff */
[----:B------:R-:W5:Y:S02]  /*0d30*/  LDG.E.U16 R53, desc[UR6][R58.64] ;  /* 0x000000063a357981 */ /* 0x000f64000c1e1500 */
[C---:B------:R-:W-:Y:S01]  /*0d40*/  IMAD R74, R15.reuse, 0x2, R80 ;  /* 0x000000020f4a7824 */ /* 0x040fe200078e0250 */
[-C--:B-1----:R-:W-:Y:S01]  /*0d50*/  LEA R60, P0, R76, R5.reuse, 0x1 ;  /* 0x000000054c3c7211 */ /* 0x082fe200078008ff */
[----:B------:R1:W5:Y:S02]  /*0d60*/  LDG.E.U16 R54, desc[UR6][R66.64] ;  /* 0x0000000642367981 */ /* 0x000364000c1e1500 */
[----:B------:R-:W-:Y:S01]  /*0d70*/  IMAD R82, R15, 0x2, R74 ;  /* 0x000000020f527824 */ /* 0x000fe200078e024a */
[----:B------:R-:W-:-:S02]  /*0d80*/  LEA R68, P1, R78, R5, 0x1 ;  /* 0x000000054e447211 */ /* 0x000fc400078208ff */
[-C--:B------:R-:W-:Y:S01]  /*0d90*/  LEA.HI.X.SX32 R61, R76, R3.reuse, 0x1, P0 ;  /* 0x000000034c3d7211 */ /* 0x080fe200000f0eff */
        /* <DEDUP_REMOVED lines=14> */
[----:B-1----:R-:W-:-:S03]  /*0e80*/  LEA R66, P0, R80, R5, 0x1 ;  /* 0x0000000550427211 */ /* 0x002fc600078008ff */
[C---:B------:R-:W-:Y:S01]  /*0e90*/  IMAD R90, R15.reuse, 0x2, R88 ;  /* 0x000000020f5a7824 */ /* 0x040fe200078e0258 */
[----:B------:R-:W-:Y:S01]  /*0ea0*/  LEA.HI.X.SX32 R67, R80, R3, 0x1, P0 ;  /* 0x0000000350437211 */ /* 0x000fe200000f0eff */
[----:B------:R-:W5:Y:S01]  /*0eb0*/  LDG.E.U16 R58, desc[UR6][R64.64] ;  /* 0x00000006403a7981 */ /* 0x000f62000c1e1500 */
[----:B0-----:R-:W-:Y:S01]  /*0ec0*/  LEA R68, P0, R82, R5, 0x1 ;  /* 0x0000000552447211 */ /* 0x001fe200078008ff */
[C---:B------:R-:W-:Y:S01]  /*0ed0*/  IMAD R92, R15.reuse, 0x2, R90 ;  /* 0x000000020f5c7824 */ /* 0x040fe200078e025a */
[-C--:B------:R-:W-:Y:S01]  /*0ee0*/  LEA.HI.X.SX32 R71, R74, R3.reuse, 0x1, P1 ;  /* 0x000000034a477211 */ /* 0x080fe200008f0eff */
[----:B------:R-:W5:Y:S01]  /*0ef0*/  LDG.E.U16 R59, desc[UR6][R66.64] ;  /* 0x00000006423b7981 */ /* 0x000f62000c1e1500 */
        /* <DEDUP_REMOVED lines=8> */
[-C--:B------:R-:W-:Y:S01]  /*0f80*/  LEA R74, P0, R78, R5.reuse, 0x1 ;  /* 0x000000054e4a7211 */ /* 0x080fe200078008ff */
[----:B------:R1:W5:Y:S01]  /*0f90*/  LDG.E.U16 R62, desc[UR6][R72.64] ;  /* 0x00000006483e7981 */ /* 0x000362000c1e1500 */
[----:B------:R-:W-:Y:S01]  /*0fa0*/  LEA R76, P1, R84, R5, 0x1 ;  /* 0x00000005544c7211 */ /* 0x000fe200078208ff */
[----:B------:R-:W-:Y:S01]  /*0fb0*/  IMAD R98, R15, 0x2, R96 ;  /* 0x000000020f627824 */ /* 0x000fe200078e0260 */
[----:B------:R-:W-:-:S02]  /*0fc0*/  LEA.HI.X.SX32 R75, R78, R3, 0x1, P0 ;  /* 0x000000034e4b7211 */ /* 0x000fc400000f0eff */
[----:B------:R-:W-:Y:S01]  /*0fd0*/  LEA.HI.X.SX32 R77, R84, R3, 0x1, P1 ;  /* 0x00000003544d7211 */ /* 0x000fe200008f0eff */
[C---:B------:R-:W-:Y:S01]  /*0fe0*/  IMAD R84, R15.reuse, 0x2, R98 ;  /* 0x000000020f547824 */ /* 0x040fe200078e0262 */
[C---:B0-----:R-:W-:Y:S01]  /*0ff0*/  LEA R70, P0, R86.reuse, R5, 0x1 ;  /* 0x0000000556467211 */ /* 0x041fe200078008ff */
[----:B------:R0:W5:Y:S03]  /*1000*/  LDG.E.U16 R63, desc[UR6][R74.64] ;  /* 0x000000064a3f7981 */ /* 0x000166000c1e1500 */
        /* <DEDUP_REMOVED lines=8> */
[C---:B-1----:R-:W-:Y:S01]  /*1090*/  LEA R72, P0, R90.reuse, R5, 0x1 ;  /* 0x000000055a487211 */ /* 0x042fe200078008ff */
[----:B------:R1:W5:Y:S02]  /*10a0*/  LDG.E.U16 R66, desc[UR6][R78.64] ;  /* 0x000000064e427981 */ /* 0x000364000c1e1500 */
[----:B------:R-:W-:Y:S01]  /*10b0*/  IMAD R104, R15, 0x2, R102 ;  /* 0x000000020f687824 */ /* 0x000fe200078e0266 */
[----:B------:R-:W-:-:S03]  /*10c0*/  LEA.HI.X.SX32 R73, R90, R3, 0x1, P0 ;  /* 0x000000035a497211 */ /* 0x000fc600000f0eff */
[C---:B------:R-:W-:Y:S01]  /*10d0*/  IMAD R90, R15.reuse, 0x2, R104 ;  /* 0x000000020f5a7824 */ /* 0x040fe200078e0268 */
[C---:B0-----:R-:W-:Y:S01]  /*10e0*/  LEA R74, P0, R82.reuse, R5, 0x1 ;  /* 0x00000005524a7211 */ /* 0x041fe200078008ff */
[----:B------:R-:W5:Y:S02]  /*10f0*/  LDG.E.U16 R67, desc[UR6][R72.64] ;  /* 0x0000000648437981 */ /* 0x000f64000c1e1500 */
[C---:B------:R-:W-:Y:S01]  /*1100*/  IMAD R106, R15.reuse, 0x2, R90 ;  /* 0x000000020f6a7824 */ /* 0x040fe200078e025a */
[----:B------:R-:W-:Y:S02]  /*1110*/  LEA.HI.X.SX32 R75, R82, R3, 0x1, P0 ;  /* 0x00000003524b7211 */ /* 0x000fe400000f0eff */
[-C--:B--2---:R-:W-:Y:S01]  /*1120*/  LEA R76, P0, R94, R5.reuse, 0x1 ;  /* 0x000000055e4c7211 */ /* 0x084fe200078008ff */
[C---:B------:R-:W-:Y:S01]  /*1130*/  IMAD R108, R15.reuse, 0x2, R106 ;  /* 0x000000020f6c7824 */ /* 0x040fe200078e026a */
[----:B------:R-:W-:Y:S01]  /*1140*/  LEA R80, P1, R92, R5, 0x1 ;  /* 0x000000055c507211 */ /* 0x000fe200078208ff */
[----:B------:R-:W2:Y:S01]  /*1150*/  LDG.E.U16 R69, desc[UR6][R74.64] ;  /* 0x000000064a457981 */ /* 0x000ea2000c1e1500 */
[----:B------:R-:W-:Y:S01]  /*1160*/  LEA.HI.X.SX32 R77, R94, R3, 0x1, P0 ;  /* 0x000000035e4d7211 */ /* 0x000fe200000f0eff */
[----:B------:R-:W-:Y:S01]  /*1170*/  IMAD R94, R15, 0x2, R108 ;  /* 0x000000020f5e7824 */ /* 0x000fe200078e026c */
[----:B-1----:R-:W-:-:S03]  /*1180*/  LEA R78, P0, R96, R5, 0x1 ;  /* 0x00000005604e7211 */ /* 0x002fc600078008ff */
[C---:B------:R-:W-:Y:S01]  /*1190*/  IMAD R110, R15.reuse, 0x2, R94 ;  /* 0x000000020f6e7824 */ /* 0x040fe200078e025e */
[----:B------:R-:W-:Y:S01]  /*11a0*/  LEA.HI.X.SX32 R81, R92, R3, 0x1, P1 ;  /* 0x000000035c517211 */ /* 0x000fe200008f0eff */
[----:B------:R-:W2:Y:S01]  /*11b0*/  LDG.E.U16 R70, desc[UR6][R76.64] ;  /* 0x000000064c467981 */ /* 0x000ea2000c1e1500 */
[----:B------:R-:W-:Y:S02]  /*11c0*/  LEA R82, P1, R98, R5, 0x1 ;  /* 0x0000000562527211 */ /* 0x000fe400078208ff */
[-C--:B------:R-:W-:Y:S01]  /*11d0*/  LEA.HI.X.SX32 R79, R96, R3.reuse, 0x1, P0 ;  /* 0x00000003604f7211 */ /* 0x080fe200000f0eff */
[C---:B------:R-:W-:Y:S01]  /*11e0*/  IMAD R96, R15.reuse, 0x2, R110 ;  /* 0x000000020f607824 */ /* 0x040fe200078e026e */
[----:B------:R-:W-:Y:S01]  /*11f0*/  LEA.HI.X.SX32 R83, R98, R3, 0x1, P1 ;  /* 0x0000000362537211 */ /* 0x000fe200008f0eff */
[----:B------:R0:W2:Y:S02]  /*1200*/  LDG.E.U16 R68, desc[UR6][R80.64] ;  /* 0x0000000650447981 */ /* 0x0000a4000c1e1500 */
[C---:B------:R-:W-:Y:S01]  /*1210*/  IMAD R98, R15.reuse, 0x2, R96 ;  /* 0x000000020f627824 */ /* 0x040fe200078e0260 */
[----:B------:R-:W-:Y:S01]  /*1220*/  LEA R88, P1, R102, R5, 0x1 ;  /* 0x0000000566587211 */ /* 0x000fe200078208ff */
[----:B------:R1:W2:Y:S02]  /*1230*/  LDG.E.U16 R72, desc[UR6][R82.64] ;  /* 0x0000000652487981 */ /* 0x0002a4000c1e1500 */
[----:B------:R-:W-:-:S02]  /*1240*/  IMAD R112, R15, 0x2, R98 ;  /* 0x000000020f707824 */ /* 0x000fc400078e0262 */
[----:B------:R-:W2:Y:S02]  /*1250*/  LDG.E.U16 R71, desc[UR6][R78.64] ;  /* 0x000000064e477981 */ /* 0x000ea4000c1e1500 */
[----:B------:R-:W-:-:S04]  /*1260*/  IMAD R114, R15, 0x2, R112 ;  /* 0x000000020f727824 */ /* 0x000fc800078e0270 */
[----:B------:R-:W-:Y:S01]  /*1270*/  IMAD R116, R15, 0x2, R114 ;  /* 0x000000020f747824 */ /* 0x000fe200078e0272 */
[----:B------:R-:W-:-:S03]  /*1280*/  LEA.HI.X.SX32 R89, R102, R3, 0x1, P1 ;  /* 0x0000000366597211 */ /* 0x000fc600008f0eff */
[C---:B------:R-:W-:Y:S01]  /*1290*/  IMAD R118, R15.reuse, 0x2, R116 ;  /* 0x000000020f767824 */ /* 0x040fe200078e0274 */
[C---:B0-----:R-:W-:Y:S01]  /*12a0*/  LEA R80, P0, R84.reuse, R5, 0x1 ;  /* 0x0000000554507211 */ /* 0x041fe200078008ff */
[----:B------:R-:W2:Y:S02]  /*12b0*/  LDG.E.U16 R76, desc[UR6][R88.64] ;  /* 0x00000006584c7981 */ /* 0x000ea4000c1e1500 */
[----:B------:R-:W-:Y:S01]  /*12c0*/  IMAD R102, R15, 0x2, R118 ;  /* 0x000000020f667824 */ /* 0x000fe200078e0276 */
[----:B------:R-:W-:-:S03]  /*12d0*/  LEA.HI.X.SX32 R81, R84, R3, 0x1, P0 ;  /* 0x0000000354517211 */ /* 0x000fc600000f0eff */
[C---:B------:R-:W-:Y:S01]  /*12e0*/  IMAD R120, R15.reuse, 0x2, R102 ;  /* 0x000000020f787824 */ /* 0x040fe200078e0266 */
[C---:B------:R-:W-:Y:S01]  /*12f0*/  LEA R84, P0, R86.reuse, R5, 0x1 ;  /* 0x0000000556547211 */ /* 0x040fe200078008ff */
[----:B------:R0:W2:Y:S02]  /*1300*/  LDG.E.U16 R73, desc[UR6][R80.64] ;  /* 0x0000000650497981 */ /* 0x0000a4000c1e1500 */
[C---:B------:R-:W-:Y:S01]  /*1310*/  IMAD R122, R15.reuse, 0x2, R120 ;  /* 0x000000020f7a7824 */ /* 0x040fe200078e0278 */
[----:B------:R-:W-:Y:S02]  /*1320*/  LEA.HI.X.SX32 R85, R86, R3, 0x1, P0 ;  /* 0x0000000356557211 */ /* 0x000fe400000f0eff */
[-C--:B------:R-:W-:Y:S01]  /*1330*/  LEA R86, P0, R100, R5.reuse, 0x1 ;  /* 0x0000000564567211 */ /* 0x080fe200078008ff */
        /* <DEDUP_REMOVED lines=8> */
[----:B------:R1:W2:Y:S01]  /*13c0*/  LDG.E.U16 R75, desc[UR6][R86.64] ;  /* 0x00000006564b7981 */ /* 0x0002a2000c1e1500 */
[----:B0-----:R-:W-:Y:S01]  /*13d0*/  LEA R80, P0, R90, R5, 0x1 ;  /* 0x000000055a507211 */ /* 0x001fe200078008ff */
[C---:B------:R-:W-:Y:S01]  /*13e0*/  IMAD R130, R15.reuse, 0x2, R128 ;  /* 0x000000020f827824 */ /* 0x040fe200078e0280 */
[-C--:B------:R-:W-:Y:S01]  /*13f0*/  LEA.HI.X.SX32 R93, R108, R3.reuse, 0x1, P1 ;  /* 0x000000036c5d7211 */ /* 0x080fe200008f0eff */
[----:B------:R0:W2:Y:S01]  /*1400*/  LDG.E.U16 R77, desc[UR6][R82.64] ;  /* 0x00000006524d7981 */ /* 0x0000a2000c1e1500 */
[----:B------:R-:W-:Y:S01]  /*1410*/  LEA.HI.X.SX32 R81, R90, R3, 0x1, P0 ;  /* 0x000000035a517211 */ /* 0x000fe200000f0eff */
[C---:B------:R-:W-:Y:S01]  /*1420*/  IMAD R132, R15.reuse, 0x2, R130 ;  /* 0x000000020f847824 */ /* 0x040fe200078e0282 */
[C---:B------:R-:W-:Y:S01]  /*1430*/  LEA R90, P0, R106.reuse, R5, 0x1 ;  /* 0x000000056a5a7211 */ /* 0x040fe200078008ff */
[----:B------:R-:W2:Y:S02]  /*1440*/  LDG.E.U16 R84, desc[UR6][R92.64] ;  /* 0x000000065c547981 */ /* 0x000ea4000c1e1500 */
[C---:B------:R-:W-:Y:S01]  /*1450*/  IMAD R134, R15.reuse, 0x2, R132 ;  /* 0x000000020f867824 */ /* 0x040fe200078e0284 */
[----:B------:R-:W-:Y:S01]  /*1460*/  LEA.HI.X.SX32 R91, R106, R3, 0x1, P0 ;  /* 0x000000036a5b7211 */ /* 0x000fe200000f0eff */
[----:B------:R3:W2:Y:S01]  /*1470*/  LDG.E.U16 R78, desc[UR6][R80.64] ;  /* 0x00000006504e7981 */ /* 0x0006a2000c1e1500 */
[-C--:B-1----:R-:W-:Y:S01]  /*1480*/  LEA R86, P0, R94, R5.reuse, 0x1 ;  /* 0x000000055e567211 */ /* 0x082fe200078008ff */
[----:B------:R-:W-:Y:S01]  /*1490*/  IMAD R136, R15, 0x2, R134 ;  /* 0x000000020f887824 */ /* 0x000fe200078e0286 */
[----:B------:R-:W-:Y:S01]  /*14a0*/  LEA R88, P1, R98, R5, 0x1 ;  /* 0x0000000562587211 */ /* 0x000fe200078208ff */
[----:B------:R1:W2:Y:S01]  /*14b0*/  LDG.E.U16 R79, desc[UR6][R90.64] ;  /* 0x000000065a4f7981 */ /* 0x0002a2000c1e1500 */
[----:B------:R-:W-:-:S02]  /*14c0*/  LEA.HI.X.SX32 R87, R94, R3, 0x1, P0 ;  /* 0x000000035e577211 */ /* 0x000fc400000f0eff */
[----:B0-----:R-:W-:Y:S01]  /*14d0*/  LEA R82, P0, R110, R5, 0x1 ;  /* 0x000000056e527211 */ /* 0x001fe200078008ff */
[C---:B------:R-:W-:Y:S01]  /*14e0*/  IMAD R138, R15.reuse, 0x2, R136 ;  /* 0x000000020f8a7824 */ /* 0x040fe200078e0288 */
[-C--:B------:R-:W-:Y:S01]  /*14f0*/  LEA.HI.X.SX32 R89, R98, R3.reuse, 0x1, P1 ;  /* 0x0000000362597211 */ /* 0x080fe200008f0eff */
[----:B------:R0:W2:Y:S01]  /*1500*/  LDG.E.U16 R85, desc[UR6][R86.64] ;  /* 0x0000000656557981 */ /* 0x0000a2000c1e1500 */
[----:B------:R-:W-:Y:S01]  /*1510*/  LEA.HI.X.SX32 R83, R110, R3, 0x1, P0 ;  /* 0x000000036e537211 */ /* 0x000fe200000f0eff */
[----:B------:R-:W-:Y:S01]  /*1520*/  IMAD R98, R15, 0x2, R138 ;  /* 0x000000020f627824 */ /* 0x000fe200078e028a */
[----:B---3--:R-:W-:-:S03]  /*1530*/  LEA R80, P0, R96, R5, 0x1 ;  /* 0x0000000560507211 */ /* 0x008fc600078008ff */
[C---:B------:R-:W-:Y:S01]  /*1540*/  IMAD R140, R15.reuse, 0x2, R98 ;  /* 0x000000020f8c7824 */ /* 0x040fe200078e0262 */
[----:B------:R-:W-:Y:S01]  /*1550*/  LEA.HI.X.SX32 R81, R96, R3, 0x1, P0 ;  /* 0x0000000360517211 */ /* 0x000fe200000f0eff */
[----:B------:R3:W2:Y:S01]  /*1560*/  LDG.E.U16 R94, desc[UR6][R82.64] ;  /* 0x00000006525e7981 */ /* 0x0006a2000c1e1500 */
[-C--:B-1----:R-:W-:Y:S01]  /*1570*/  LEA R90, P0, R112, R5.reuse, 0x1 ;  /* 0x00000005705a7211 */ /* 0x082fe200078008ff */
[C---:B------:R-:W-:Y:S01]  /*1580*/  IMAD R142, R15.reuse, 0x2, R140 ;  /* 0x000000020f8e7824 */ /* 0x040fe200078e028c */
[----:B------:R-:W-:Y:S01]  /*1590*/  LEA R92, P1, R118, R5, 0x1 ;  /* 0x00000005765c7211 */ /* 0x000fe200078208ff */
[----:B------:R1:W2:Y:S01]  /*15a0*/  LDG.E.U16 R95, desc[UR6][R80.64] ;  /* 0x00000006505f7981 */ /* 0x0002a2000c1e1500 */
[----:B------:R-:W-:Y:S02]  /*15b0*/  LEA.HI.X.SX32 R91, R112, R3, 0x1, P0 ;  /* 0x00000003705b7211 */ /* 0x000fe400000f0eff */
[----:B0-----:R-:W-:Y:S01]  /*15c0*/  LEA R86, P0, R114, R5, 0x1 ;  /* 0x0000000572567211 */ /* 0x001fe200078008ff */
[----:B------:R-:W-:Y:S01]  /*15d0*/  IMAD R110, R15, 0x2, R142 ;  /* 0x000000020f6e7824 */ /* 0x000fe200078e028e */
[-C--:B------:R-:W-:Y:S01]  /*15e0*/  LEA.HI.X.SX32 R93, R118, R3.reuse, 0x1, P1 ;  /* 0x00000003765d7211 */ /* 0x080fe200008f0eff */
[----:B------:R0:W2:Y:S01]  /*15f0*/  LDG.E.U16 R96, desc[UR6][R88.64] ;  /* 0x0000000658607981 */ /* 0x0000a2000c1e1500 */
[----:B------:R-:W-:-:S02]  /*1600*/  LEA.HI.X.SX32 R87, R114, R3, 0x1, P0 ;  /* 0x0000000372577211 */ /* 0x000fc400000f0eff */
[C---:B---3--:R-:W-:Y:S01]  /*1610*/  LEA R82, P0, R116.reuse, R5, 0x1 ;  /* 0x0000000574527211 */ /* 0x048fe200078008ff */
[C---:B------:R-:W-:Y:S01]  /*1620*/  IMAD R144, R15.reuse, 0x2, R110 ;  /* 0x000000020f907824 */ /* 0x040fe200078e026e */
[----:B------:R-:W3:Y:S02]  /*1630*/  LDG.E.U16 R97, desc[UR6][R90.64] ;  /* 0x000000065a617981 */ /* 0x000ee4000c1e1500 */
[----:B------:R-:W-:Y:S01]  /*1640*/  LEA.HI.X.SX32 R83, R116, R3, 0x1, P0 ;  /* 0x0000000374537211 */ /* 0x000fe200000f0eff */
[C---:B------:R-:W-:Y:S01]  /*1650*/  IMAD R118, R15.reuse, 0x2, R144 ;  /* 0x000000020f767824 */ /* 0x040fe200078e0290 */
[C---:B-1----:R-:W-:Y:S01]  /*1660*/  LEA R80, P0, R102.reuse, R5, 0x1 ;  /* 0x0000000566507211 */ /* 0x042fe200078008ff */
[----:B------:R1:W3:Y:S03]  /*1670*/  LDG.E.U16 R100, desc[UR6][R86.64] ;  /* 0x0000000656647981 */ /* 0x0002e6000c1e1500 */
[----:B------:R-:W-:Y:S01]  /*1680*/  LEA.HI.X.SX32 R81, R102, R3, 0x1, P0 ;  /* 0x0000000366517211 */ /* 0x000fe200000f0eff */
[C---:B------:R-:W-:Y:S01]  /*1690*/  IMAD R102, R15.reuse, 0x2, R118 ;  /* 0x000000020f667824 */ /* 0x040fe200078e0276 */
[C---:B0-----:R-:W-:Y:S01]  /*16a0*/  LEA R88, P0, R120.reuse, R5, 0x1 ;  /* 0x0000000578587211 */ /* 0x041fe200078008ff */
[----:B------:R0:W3:Y:S02]  /*16b0*/  LDG.E.U16 R101, desc[UR6][R82.64] ;  /* 0x0000000652657981 */ /* 0x0000e4000c1e1500 */
[C---:B------:R-:W-:Y:S01]  /*16c0*/  IMAD R112, R15.reuse, 0x2, R102 ;  /* 0x000000020f707824 */ /* 0x040fe200078e0266 */
[----:B------:R-:W-:Y:S01]  /*16d0*/  LEA.HI.X.SX32 R89, R120, R3, 0x1, P0 ;  /* 0x0000000378597211 */ /* 0x000fe200000f0eff */
[----:B------:R4:W3:Y:S02]  /*16e0*/  LDG.E.U16 R105, desc[UR6][R80.64] ;  /* 0x0000000650697981 */ /* 0x0008e4000c1e1500 */
[C---:B------:R-:W-:Y:S01]  /*16f0*/  IMAD R120, R15.reuse, 0x2, R112 ;  /* 0x000000020f787824 */ /* 0x040fe200078e0270 */
[-C--:B-1----:R-:W-:Y:S01]  /*1700*/  LEA R86, P0, R122, R5.reuse, 0x1 ;  /* 0x000000057a567211 */ /* 0x082fe200078008ff */
[----:B------:R1:W3:Y:S02]  /*1710*/  LDG.E.U16 R106, desc[UR6][R88.64] ;  /* 0x00000006586a7981 */ /* 0x0002e4000c1e1500 */
[C---:B------:R-:W-:Y:S01]  /*1720*/  IMAD R146, R15.reuse, 0x2, R120 ;  /* 0x000000020f927824 */ /* 0x040fe200078e0278 */
[----:B------:R-:W-:Y:S01]  /*1730*/  LEA R90, P1, R124, R5, 0x1 ;  /* 0x000000057c5a7211 */ /* 0x000fe200078208ff */
[----:B------:R-:W3:Y:S01]  /*1740*/  LDG.E.U16 R104, desc[UR6][R92.64] ;  /* 0x000000065c687981 */ /* 0x000ee2000c1e1500 */
[----:B------:R-:W-:Y:S01]  /*1750*/  LEA.HI.X.SX32 R87, R122, R3, 0x1, P0 ;  /* 0x000000037a577211 */ /* 0x000fe200000f0eff */
[----:B------:R-:W-:Y:S01]  /*1760*/  IMAD R122, R15, 0x2, R146 ;  /* 0x000000020f7a7824 */ /* 0x000fe200078e0292 */
[----:B0-----:R-:W-:-:S02]  /*1770*/  LEA R82, P0, R126, R5, 0x1 ;  /* 0x000000057e527211 */ /* 0x001fc400078008ff */
[-C--:B------:R-:W-:Y:S01]  /*1780*/  LEA.HI.X.SX32 R91, R124, R3.reuse, 0x1, P1 ;  /* 0x000000037c5b7211 */ /* 0x080fe200008f0eff */
[C---:B------:R-:W-:Y:S01]  /*1790*/  IMAD R124, R15.reuse, 0x2, R122 ;  /* 0x000000020f7c7824 */ /* 0x040fe200078e027a */
[----:B------:R-:W-:Y:S01]  /*17a0*/  LEA.HI.X.SX32 R83, R126, R3, 0x1, P0 ;  /* 0x000000037e537211 */ /* 0x000fe200000f0eff */
[----:B------:R0:W3:Y:S01]  /*17b0*/  LDG.E.U16 R107, desc[UR6][R86.64] ;  /* 0x00000006566b7981 */ /* 0x0000e2000c1e1500 */
[C---:B----4-:R-:W-:Y:S01]  /*17c0*/  LEA R80, P0, R128.reuse, R5, 0x1 ;  /* 0x0000000580507211 */ /* 0x050fe200078008ff */
[C---:B------:R-:W-:Y:S02]  /*17d0*/  IMAD R126, R15.reuse, 0x2, R124 ;  /* 0x000000020f7e7824 */ /* 0x040fe400078e027c */
[----:B------:R4:W3:Y:S01]  /*17e0*/  LDG.E.U16 R108, desc[UR6][R90.64] ;  /* 0x000000065a6c7981 */ /* 0x0008e2000c1e1500 */
[----:B------:R-:W-:Y:S01]  /*17f0*/  LEA.HI.X.SX32 R81, R128, R3, 0x1, P0 ;  /* 0x0000000380517211 */ /* 0x000fe200000f0eff */
[C---:B------:R-:W-:Y:S01]  /*1800*/  IMAD R128, R15.reuse, 0x2, R126 ;  /* 0x000000020f807824 */ /* 0x040fe200078e027e */
[-C--:B-1----:R-:W-:Y:S01]  /*1810*/  LEA R88, P0, R130, R5.reuse, 0x1 ;  /* 0x0000000582587211 */ /* 0x082fe200078008ff */
[----:B------:R-:W3:Y:S02]  /*1820*/  LDG.E.U16 R109, desc[UR6][R82.64] ;  /* 0x00000006526d7981 */ /* 0x000ee4000c1e1500 */
[C---:B------:R-:W-:Y:S01]  /*1830*/  IMAD R148, R15.reuse, 0x2, R128 ;  /* 0x000000020f947824 */ /* 0x040fe200078e0280 */
[----:B0-----:R-:W-:Y:S01]  /*1840*/  LEA R86, P1, R132, R5, 0x1 ;  /* 0x0000000584567211 */ /* 0x001fe200078208ff */
[----:B------:R0:W3:Y:S01]  /*1850*/  LDG.E.U16 R111, desc[UR6][R80.64] ;  /* 0x00000006506f7981 */ /* 0x0000e2000c1e1500 */
[-C--:B------:R-:W-:Y:S01]  /*1860*/  LEA.HI.X.SX32 R89, R130, R3.reuse, 0x1, P0 ;  /* 0x0000000382597211 */ /* 0x080fe200000f0eff */
[----:B------:R-:W-:Y:S01]  /*1870*/  IMAD R130, R15, 0x2, R148 ;  /* 0x000000020f827824 */ /* 0x000fe200078e0294 */
[----:B------:R-:W-:-:S02]  /*1880*/  LEA.HI.X.SX32 R87, R132, R3, 0x1, P1 ;  /* 0x0000000384577211 */ /* 0x000fc400008f0eff */
[C---:B----4-:R-:W-:Y:S01]  /*1890*/  LEA R90, P0, R134.reuse, R5, 0x1 ;  /* 0x00000005865a7211 */ /* 0x050fe200078008ff */
[C---:B------:R-:W-:Y:S01]  /*18a0*/  IMAD R132, R15.reuse, 0x2, R130 ;  /* 0x000000020f847824 */ /* 0x040fe200078e0282 */
[----:B------:R1:W4:Y:S02]  /*18b0*/  LDG.E.U16 R113, desc[UR6][R88.64] ;  /* 0x0000000658717981 */ /* 0x000324000c1e1500 */
[----:B------:R-:W-:Y:S01]  /*18c0*/  LEA.HI.X.SX32 R91, R134, R3, 0x1, P0 ;  /* 0x00000003865b7211 */ /* 0x000fe200000f0eff */
[C---:B------:R-:W-:Y:S01]  /*18d0*/  IMAD R134, R15.reuse, 0x2, R132 ;  /* 0x000000020f867824 */ /* 0x040fe200078e0284 */
[-C--:B------:R-:W-:Y:S01]  /*18e0*/  LEA R116, P0, R136, R5.reuse, 0x1 ;  /* 0x0000000588747211 */ /* 0x080fe200078008ff */
[----:B------:R1:W4:Y:S02]  /*18f0*/  LDG.E.U16 R114, desc[UR6][R86.64] ;  /* 0x0000000656727981 */ /* 0x000324000c1e1500 */
[C---:B------:R-:W-:Y:S01]  /*1900*/  IMAD R150, R15.reuse, 0x2, R134 ;  /* 0x000000020f967824 */ /* 0x040fe200078e0286 */
[----:B0-----:R-:W-:Y:S01]  /*1910*/  LEA R80, P1, R138, R5, 0x1 ;  /* 0x000000058a507211 */ /* 0x001fe200078208ff */
[----:B------:R0:W4:Y:S01]  /*1920*/  LDG.E.U16 R115, desc[UR6][R90.64] ;  /* 0x000000065a737981 */ /* 0x000122000c1e1500 */
[-C--:B------:R-:W-:Y:S01]  /*1930*/  LEA.HI.X.SX32 R117, R136, R3.reuse, 0x1, P0 ;  /* 0x0000000388757211 */ /* 0x080fe200000f0eff */
[----:B------:R-:W-:Y:S01]  /*1940*/  IMAD R136, R15, 0x2, R150 ;  /* 0x000000020f887824 */ /* 0x000fe200078e0296 */
[----:B------:R-:W-:-:S03]  /*1950*/  LEA.HI.X.SX32 R81, R138, R3, 0x1, P1 ;  /* 0x000000038a517211 */ /* 0x000fc600008f0eff */
[C---:B------:R-:W-:Y:S01]  /*1960*/  IMAD R138, R15.reuse, 0x2, R136 ;  /* 0x000000020f8a7824 */ /* 0x040fe200078e0288 */
[C---:B------:R-:W-:Y:S01]  /*1970*/  LEA R82, P0, R98.reuse, R5, 0x1 ;  /* 0x0000000562527211 */ /* 0x040fe200078008ff */
[----:B------:R0:W4:Y:S02]  /*1980*/  LDG.E.U16 R119, desc[UR6][R80.64] ;  /* 0x0000000650777981 */ /* 0x000124000c1e1500 */
[C---:B------:R-:W-:Y:S01]  /*1990*/  IMAD R152, R15.reuse, 0x2, R138 ;  /* 0x000000020f987824 */ /* 0x040fe200078e028a */
[----:B------:R-:W-:Y:S01]  /*19a0*/  LEA.HI.X.SX32 R83, R98, R3, 0x1, P0 ;  /* 0x0000000362537211 */ /* 0x000fe200000f0eff */
[----:B------:R-:W4:Y:S01]  /*19b0*/  LDG.E.U16 R116, desc[UR6][R116.64] ;  /* 0x0000000674747981 */ /* 0x000f22000c1e1500 */
[-C--:B-1----:R-:W-:Y:S01]  /*19c0*/  LEA R88, P0, R140, R5.reuse, 0x1 ;  /* 0x000000058c587211 */ /* 0x082fe200078008ff */
[C---:B------:R-:W-:Y:S01]  /*19d0*/  IMAD R154, R15.reuse, 0x2, R152 ;  /* 0x000000020f9a7824 */ /* 0x040fe200078e0298 */
[----:B------:R-:W-:Y:S01]  /*19e0*/  LEA R86, P1, R142, R5, 0x1 ;  /* 0x000000058e567211 */ /* 0x000fe200078208ff */
[----:B------:R1:W4:Y:S01]  /*19f0*/  LDG.E.U16 R121, desc[UR6][R82.64] ;  /* 0x0000000652797981 */ /* 0x000322000c1e1500 */
[----:B------:R-:W-:Y:S01]  /*1a00*/  LEA.HI.X.SX32 R89, R140, R3, 0x1, P0 ;  /* 0x000000038c597211 */ /* 0x000fe200000f0eff */
[----:B------:R-:W-:Y:S01]  /*1a10*/  IMAD R140, R15, 0x2, R154 ;  /* 0x000000020f8c7824 */ /* 0x000fe200078e029a */
[----:B0-----:R-:W-:-:S03]  /*1a20*/  LEA R90, P0, R144, R5, 0x1 ;  /* 0x00000005905a7211 */ /* 0x001fc600078008ff */
[C---:B------:R-:W-:Y:S01]  /*1a30*/  IMAD R98, R15.reuse, 0x2, R140 ;  /* 0x000000020f627824 */ /* 0x040fe200078e028c */
[-C--:B------:R-:W-:Y:S01]  /*1a40*/  LEA.HI.X.SX32 R87, R142, R3.reuse, 0x1, P1 ;  /* 0x000000038e577211 */ /* 0x080fe200008f0eff */
[----:B------:R0:W4:Y:S02]  /*1a50*/  LDG.E.U16 R117, desc[UR6][R88.64] ;  /* 0x0000000658757981 */ /* 0x000124000c1e1500 */
[C---:B------:R-:W-:Y:S01]  /*1a60*/  IMAD R142, R15.reuse, 0x2, R98 ;  /* 0x000000020f8e7824 */ /* 0x040fe200078e0262 */
[----:B------:R-:W-:Y:S01]  /*1a70*/  LEA.HI.X.SX32 R91, R144, R3, 0x1, P0 ;  /* 0x00000003905b7211 */ /* 0x000fe200000f0eff */
[----:B------:R0:W4:Y:S01]  /*1a80*/  LDG.E.U16 R123, desc[UR6][R86.64] ;  /* 0x00000006567b7981 */ /* 0x000122000c1e1500 */
[-C--:B------:R-:W-:Y:S01]  /*1a90*/  LEA R92, P0, R120, R5.reuse, 0x1 ;  /* 0x00000005785c7211 */ /* 0x080fe200078008ff */
[C---:B------:R-:W-:Y:S01]  /*1aa0*/  IMAD R144, R15.reuse, 0x2, R142 ;  /* 0x000000020f907824 */ /* 0x040fe200078e028e */
[----:B------:R-:W-:Y:S01]  /*1ab0*/  LEA R80, P1, R126, R5, 0x1 ;  /* 0x000000057e507211 */ /* 0x000fe200078208ff */
[----:B------:R0:W4:Y:S01]  /*1ac0*/  LDG.E.U16 R125, desc[UR6][R90.64] ;  /* 0x000000065a7d7981 */ /* 0x000122000c1e1500 */
[----:B------:R-:W-:Y:S01]  /*1ad0*/  LEA.HI.X.SX32 R93, R120, R3, 0x1, P0 ;  /* 0x00000003785d7211 */ /* 0x000fe200000f0eff */
[----:B------:R-:W-:Y:S01]  /*1ae0*/  IMAD R120, R15, 0x2, R144 ;  /* 0x000000020f787824 */ /* 0x000fe200078e0290 */
[----:B-1----:R-:W-:-:S02]  /*1af0*/  LEA R82, P0, R132, R5, 0x1 ;  /* 0x0000000584527211 */ /* 0x002fc400078008ff */
[-C--:B------:R-:W-:Y:S01]  /*1b00*/  LEA.HI.X.SX32 R81, R126, R3.reuse, 0x1, P1 ;  /* 0x000000037e517211 */ /* 0x080fe200008f0eff */
[C---:B------:R-:W-:Y:S01]  /*1b10*/  IMAD R126, R15.reuse, 0x2, R120 ;  /* 0x000000020f7e7824 */ /* 0x040fe200078e0278 */
[----:B------:R-:W-:Y:S01]  /*1b20*/  LEA.HI.X.SX32 R83, R132, R3, 0x1, P0 ;  /* 0x0000000384537211 */ /* 0x000fe200000f0eff */
[----:B------:R1:W4:Y:S01]  /*1b30*/  LDG.E.U16 R127, desc[UR6][R92.64] ;  /* 0x000000065c7f7981 */ /* 0x000322000c1e1500 */
[-C--:B0-----:R-:W-:Y:S01]  /*1b40*/  LEA R88, P0, R138, R5.reuse, 0x1 ;  /* 0x000000058a587211 */ /* 0x081fe200078008ff */
[C---:B------:R-:W-:Y:S01]  /*1b50*/  IMAD R132, R15.reuse, 0x2, R126 ;  /* 0x000000020f847824 */ /* 0x040fe200078e027e */
[----:B------:R-:W-:Y:S01]  /*1b60*/  LEA R86, P1, R98, R5, 0x1 ;  /* 0x0000000562567211 */ /* 0x000fe200078208ff */
[----:B------:R0:W4:Y:S01]  /*1b70*/  LDG.E.U16 R129, desc[UR6][R80.64] ;  /* 0x0000000650817981 */ /* 0x000122000c1e1500 */
[----:B------:R-:W-:Y:S02]  /*1b80*/  LEA.HI.X.SX32 R89, R138, R3, 0x1, P0 ;  /* 0x000000038a597211 */ /* 0x000fe400000f0eff */
[----:B------:R-:W-:Y:S01]  /*1b90*/  LEA R90, P0, R126, R5, 0x1 ;  /* 0x000000057e5a7211 */ /* 0x000fe200078008ff */
[C---:B------:R-:W-:Y:S01]  /*1ba0*/  IMAD R156, R15.reuse, 0x2, R132 ;  /* 0x000000020f9c7824 */ /* 0x040fe200078e0284 */
[-C--:B------:R-:W-:Y:S01]  /*1bb0*/  LEA.HI.X.SX32 R87, R98, R3.reuse, 0x1, P1 ;  /* 0x0000000362577211 */ /* 0x080fe200008f0eff */
[----:B------:R0:W4:Y:S01]  /*1bc0*/  LDG.E.U16 R137, desc[UR6][R88.64] ;  /* 0x0000000658897981 */ /* 0x000122000c1e1500 */
[----:B------:R-:W-:Y:S01]  /*1bd0*/  LEA.HI.X.SX32 R91, R126, R3, 0x1, P0 ;  /* 0x000000037e5b7211 */ /* 0x000fe200000f0eff */
[C---:B------:R-:W-:Y:S01]  /*1be0*/  IMAD R138, R15.reuse, 0x2, R156 ;  /* 0x000000020f8a7824 */ /* 0x040fe200078e029c */
[C---:B-1----:R-:W-:Y:S01]  /*1bf0*/  LEA R92, P0, R118.reuse, R5, 0x1 ;  /* 0x00000005765c7211 */ /* 0x042fe200078008ff */
[----:B------:R1:W4:Y:S02]  /*1c00*/  LDG.E.U16 R143, desc[UR6][R86.64] ;  /* 0x00000006568f7981 */ /* 0x000324000c1e1500 */
[----:B------:R-:W-:Y:S01]  /*1c10*/  IMAD R158, R15, 0x2, R138 ;  /* 0x000000020f9e7824 */ /* 0x000fe200078e028a */
[----:B------:R-:W-:Y:S01]  /*1c20*/  LEA.HI.X.SX32 R93, R118, R3, 0x1, P0 ;  /* 0x00000003765d7211 */ /* 0x000fe200000f0eff */
[----:B------:R1:W4:Y:S01]  /*1c30*/  LDG.E.U16 R133, desc[UR6][R82.64] ;  /* 0x0000000652857981 */ /* 0x000322000c1e1500 */
[----:B------:R-:W-:-:S02]  /*1c40*/  LEA R98, P0, R146, R5, 0x1 ;  /* 0x0000000592627211 */ /* 0x000fc400078008ff */
[----:B0-----:R-:W-:Y:S01]  /*1c50*/  LEA R80, P1, R158, R5, 0x1 ;  /* 0x000000059e507211 */ /* 0x001fe200078208ff */
[----:B------:R-:W4:Y:S01]  /*1c60*/  LDG.E.U16 R145, desc[UR6][R90.64] ;  /* 0x000000065a917981 */ /* 0x000f22000c1e1500 */
[----:B------:R-:W-:Y:S02]  /*1c70*/  LEA.HI.X.SX32 R99, R146, R3, 0x1, P0 ;  /* 0x0000000392637211 */ /* 0x000fe400000f0eff */
[----:B------:R-:W-:Y:S01]  /*1c80*/  LEA R88, P0, R134, R5, 0x1 ;  /* 0x0000000586587211 */ /* 0x000fe200078008ff */
[----:B------:R-:W4:Y:S01]  /*1c90*/  LDG.E.U16 R118, desc[UR6][R92.64] ;  /* 0x000000065c767981 */ /* 0x000f22000c1e1500 */
[-C--:B------:R-:W-:Y:S02]  /*1ca0*/  LEA.HI.X.SX32 R81, R158, R3.reuse, 0x1, P1 ;  /* 0x000000039e517211 */ /* 0x080fe400008f0eff */
[----:B------:R-:W-:Y:S01]  /*1cb0*/  LEA.HI.X.SX32 R89, R134, R3, 0x1, P0 ;  /* 0x0000000386597211 */ /* 0x000fe200000f0eff */
[----:B------:R-:W4:Y:S01]  /*1cc0*/  LDG.E.U16 R126, desc[UR6][R98.64] ;  /* 0x00000006627e7981 */ /* 0x000f22000c1e1500 */
[----:B-1----:R-:W-:-:S03]  /*1cd0*/  LEA R86, P0, R152, R5, 0x1 ;  /* 0x0000000598567211 */ /* 0x002fc600078008ff */
[----:B------:R0:W4:Y:S01]  /*1ce0*/  LDG.E.U16 R147, desc[UR6][R80.64] ;  /* 0x0000000650937981 */ /* 0x000122000c1e1500 */
[----:B------:R-:W-:Y:S02]  /*1cf0*/  LEA.HI.X.SX32 R87, R152, R3, 0x1, P0 ;  /* 0x0000000398577211 */ /* 0x000fe400000f0eff */
[-C--:B------:R-:W-:Y:S01]  /*1d00*/  LEA R82, P1, R128, R5.reuse, 0x1 ;  /* 0x0000000580527211 */ /* 0x080fe200078208ff */
[----:B------:R1:W4:Y:S01]  /*1d10*/  LDG.E.U16 R134, desc[UR6][R88.64] ;  /* 0x0000000658867981 */ /* 0x000322000c1e1500 */
[C---:B0-----:R-:W-:Y:S01]  /*1d20*/  LEA R80, P0, R132.reuse, R5, 0x1 ;  /* 0x0000000584507211 */ /* 0x041fe200078008ff */
[----:B------:R-:W-:Y:S02]  /*1d30*/  IMAD R158, R15, 0x2, R158 ;  /* 0x000000020f9e7824 */ /* 0x000fe400078e029e */
[----:B------:R0:W4:Y:S01]  /*1d40*/  LDG.E.U16 R139, desc[UR6][R86.64] ;  /* 0x00000006568b7981 */ /* 0x000122000c1e1500 */
[----:B------:R-:W-:Y:S02]  /*1d50*/  LEA.HI.X.SX32 R81, R132, R3, 0x1, P0 ;  /* 0x0000000384517211 */ /* 0x000fe400000f0eff */
[----:B------:R-:W-:-:S02]  /*1d60*/  LEA R98, P0, R102, R5, 0x1 ;  /* 0x0000000566627211 */ /* 0x000fc400078008ff */
[-C--:B------:R-:W-:Y:S01]  /*1d70*/  LEA.HI.X.SX32 R83, R128, R3.reuse, 0x1, P1 ;  /* 0x0000000380537211 */ /* 0x080fe200008f0eff */
[----:B------:R-:W4:Y:S01]  /*1d80*/  LDG.E.U16 R146, desc[UR6][R80.64] ;  /* 0x0000000650927981 */ /* 0x000f22000c1e1500 */
[----:B------:R-:W-:Y:S02]  /*1d90*/  LEA.HI.X.SX32 R99, R102, R3, 0x1, P0 ;  /* 0x0000000366637211 */ /* 0x000fe400000f0eff */
[-C--:B------:R-:W-:Y:S01]  /*1da0*/  LEA R90, P1, R142, R5.reuse, 0x1 ;  /* 0x000000058e5a7211 */ /* 0x080fe200078208ff */
[----:B------:R0:W4:Y:S01]  /*1db0*/  LDG.E.U16 R131, desc[UR6][R82.64] ;  /* 0x0000000652837981 */ /* 0x000122000c1e1500 */
[----:B-1----:R-:W-:Y:S02]  /*1dc0*/  LEA R88, P0, R148, R5, 0x1 ;  /* 0x0000000594587211 */ /* 0x002fe400078008ff */
[-C--:B------:R-:W-:Y:S02]  /*1dd0*/  LEA.HI.X.SX32 R91, R142, R3.reuse, 0x1, P1 ;  /* 0x000000038e5b7211 */ /* 0x080fe400008f0eff */
[----:B------:R-:W-:-:S02]  /*1de0*/  LEA.HI.X.SX32 R89, R148, R3, 0x1, P0 ;  /* 0x0000000394597211 */ /* 0x000fc400000f0eff */
[-C--:B------:R-:W-:Y:S01]  /*1df0*/  LEA R92, P1, R158, R5.reuse, 0x1 ;  /* 0x000000059e5c7211 */ /* 0x080fe200078208ff */
[----:B------:R1:W4:Y:S01]  /*1e00*/  LDG.E.U16 R142, desc[UR6][R90.64] ;  /* 0x000000065a8e7981 */ /* 0x000322000c1e1500 */
[----:B0-----:R-:W-:Y:S02]  /*1e10*/  LEA R86, P0, R154, R5, 0x1 ;  /* 0x000000059a567211 */ /* 0x001fe400078008ff */
[-C--:B------:R-:W-:Y:S01]  /*1e20*/  LEA.HI.X.SX32 R93, R158, R3.reuse, 0x1, P1 ;  /* 0x000000039e5d7211 */ /* 0x080fe200008f0eff */
[----:B------:R-:W-:Y:S01]  /*1e30*/  IMAD R158, R15, 0x2, R158 ;  /* 0x000000020f9e7824 */ /* 0x000fe200078e029e */
[----:B------:R-:W-:Y:S01]  /*1e40*/  LEA.HI.X.SX32 R87, R154, R3, 0x1, P0 ;  /* 0x000000039a577211 */ /* 0x000fe200000f0eff */
[----:B------:R-:W4:Y:S01]  /*1e50*/  LDG.E.U16 R132, desc[UR6][R88.64] ;  /* 0x0000000658847981 */ /* 0x000f22000c1e1500 */
[-C--:B------:R-:W-:Y:S02]  /*1e60*/  LEA R82, P1, R122, R5.reuse, 0x1 ;  /* 0x000000057a527211 */ /* 0x080fe400078208ff */
[----:B-1----:R-:W-:Y:S01]  /*1e70*/  LEA R90, P0, R144, R5, 0x1 ;  /* 0x00000005905a7211 */ /* 0x002fe200078008ff */
[----:B------:R0:W4:Y:S01]  /*1e80*/  LDG.E.U16 R149, desc[UR6][R92.64] ;  /* 0x000000065c957981 */ /* 0x000122000c1e1500 */
[----:B------:R-:W-:-:S02]  /*1e90*/  LEA.HI.X.SX32 R83, R122, R3, 0x1, P1 ;  /* 0x000000037a537211 */ /* 0x000fc400008f0eff */
[----:B------:R-:W-:Y:S01]  /*1ea0*/  LEA.HI.X.SX32 R91, R144, R3, 0x1, P0 ;  /* 0x00000003905b7211 */ /* 0x000fe200000f0eff */
[----:B------:R1:W4:Y:S01]  /*1eb0*/  LDG.E.U16 R122, desc[UR6][R98.64] ;  /* 0x00000006627a7981 */ /* 0x000322000c1e1500 */
[----:B------:R-:W-:-:S03]  /*1ec0*/  LEA R102, P1, R150, R5, 0x1 ;  /* 0x0000000596667211 */ /* 0x000fc600078208ff */
[----:B------:R5:W4:Y:S01]  /*1ed0*/  LDG.E.U16 R128, desc[UR6][R82.64] ;  /* 0x0000000652807981 */ /* 0x000b22000c1e1500 */
[----:B0-----:R-:W-:Y:S02]  /*1ee0*/  LEA R92, P0, R158, R5, 0x1 ;  /* 0x000000059e5c7211 */ /* 0x001fe400078008ff */
[-C--:B------:R-:W-:Y:S01]  /*1ef0*/  LEA.HI.X.SX32 R103, R150, R3.reuse, 0x1, P1 ;  /* 0x0000000396677211 */ /* 0x080fe200008f0eff */
[----:B------:R-:W4:Y:S01]  /*1f00*/  LDG.E.U16 R141, desc[UR6][R86.64] ;  /* 0x00000006568d7981 */ /* 0x000f22000c1e1500 */
[----:B------:R-:W-:Y:S01]  /*1f10*/  LEA.HI.X.SX32 R93, R158, R3, 0x1, P0 ;  /* 0x000000039e5d7211 */ /* 0x000fe200000f0eff */
[----:B-1----:R-:W-:Y:S01]  /*1f20*/  IMAD R98, R15, 0x2, R158 ;  /* 0x000000020f627824 */ /* 0x002fe200078e029e */
[-C--:B------:R-:W-:Y:S01]  /*1f30*/  LEA R80, P1, R156, R5.reuse, 0x1 ;  /* 0x000000059c507211 */ /* 0x080fe200078208ff */
[----:B------:R0:W4:Y:S01]  /*1f40*/  LDG.E.U16 R135, desc[UR6][R102.64] ;  /* 0x0000000666877981 */ /* 0x000122000c1e1500 */
[----:B-----5:R-:W-:Y:S02]  /*1f50*/  LEA R82, P0, R110, R5, 0x1 ;  /* 0x000000056e527211 */ /* 0x020fe400078008ff */
[-C--:B------:R-:W-:Y:S01]  /*1f60*/  LEA.HI.X.SX32 R81, R156, R3.reuse, 0x1, P1 ;  /* 0x000000039c517211 */ /* 0x080fe200008f0eff */
[----:B------:R-:W5:Y:S01]  /*1f70*/  LDG.E.U16 R15, desc[UR6][R90.64] ;  /* 0x000000065a0f7981 */ /* 0x000f62000c1e1500 */
[----:B------:R-:W-:-:S02]  /*1f80*/  LEA.HI.X.SX32 R83, R110, R3, 0x1, P0 ;  /* 0x000000036e537211 */ /* 0x000fc400000f0eff */
[-C--:B------:R-:W-:Y:S01]  /*1f90*/  LEA R88, P1, R98, R5.reuse, 0x1 ;  /* 0x0000000562587211 */ /* 0x080fe200078208ff */
[----:B------:R1:W5:Y:S01]  /*1fa0*/  LDG.E.U16 R144, desc[UR6][R80.64] ;  /* 0x0000000650907981 */ /* 0x000362000c1e1500 */
[----:B0-----:R-:W-:Y:S02]  /*1fb0*/  LEA R102, P0, R112, R5, 0x1 ;  /* 0x0000000570667211 */ /* 0x001fe400078008ff */
[-C--:B------:R-:W-:Y:S01]  /*1fc0*/  LEA.HI.X.SX32 R89, R98, R3.reuse, 0x1, P1 ;  /* 0x0000000362597211 */ /* 0x080fe200008f0eff */
[----:B------:R-:W5:Y:S01]  /*1fd0*/  LDG.E.U16 R148, desc[UR6][R92.64] ;  /* 0x000000065c947981 */ /* 0x000f62000c1e1500 */
[----:B------:R-:W-:Y:S02]  /*1fe0*/  LEA.HI.X.SX32 R103, R112, R3, 0x1, P0 ;  /* 0x0000000370677211 */ /* 0x000fe400000f0eff */
[-C--:B------:R-:W-:Y:S01]  /*1ff0*/  LEA R98, P1, R124, R5.reuse, 0x1 ;  /* 0x000000057c627211 */ /* 0x080fe200078208ff */
[----:B------:R0:W5:Y:S01]  /*2000*/  LDG.E.U16 R110, desc[UR6][R88.64] ;  /* 0x00000006586e7981 */ /* 0x000162000c1e1500 */
[----:B------:R-:W-:-:S02]  /*2010*/  LEA R86, P0, R130, R5, 0x1 ;  /* 0x0000000582567211 */ /* 0x000fc400078008ff */
[-C--:B------:R-:W-:Y:S01]  /*2020*/  LEA.HI.X.SX32 R99, R124, R3.reuse, 0x1, P1 ;  /* 0x000000037c637211 */ /* 0x080fe200008f0eff */
[----:B------:R-:W5:Y:S01]  /*2030*/  LDG.E.U16 R82, desc[UR6][R82.64] ;  /* 0x0000000652527981 */ /* 0x000f62000c1e1500 */
[----:B------:R-:W-:Y:S02]  /*2040*/  LEA.HI.X.SX32 R87, R130, R3, 0x1, P0 ;  /* 0x0000000382577211 */ /* 0x000fe400000f0eff */
[-C--:B-1----:R-:W-:Y:S01]  /*2050*/  LEA R80, P0, R136, R5.reuse, 0x1 ;  /* 0x0000000588507211 */ /* 0x082fe200078008ff */
[----:B------:R-:W5:Y:S01]  /*2060*/  LDG.E.U16 R102, desc[UR6][R102.64] ;  /* 0x0000000666667981 */ /* 0x000f62000c1e1500 */
[----:B------:R-:W-:Y:S02]  /*2070*/  LEA R90, P1, R140, R5, 0x1 ;  /* 0x000000058c5a7211 */ /* 0x000fe400078208ff */
[-C--:B------:R-:W-:Y:S01]  /*2080*/  LEA.HI.X.SX32 R81, R136, R3.reuse, 0x1, P0 ;  /* 0x0000000388517211 */ /* 0x080fe200000f0eff */
[----:B------:R-:W5:Y:S01]  /*2090*/  LDG.E.U16 R98, desc[UR6][R98.64] ;  /* 0x0000000662627981 */ /* 0x000f62000c1e1500 */
[----:B------:R-:W-:-:S02]  /*20a0*/  LEA.HI.X.SX32 R91, R140, R3, 0x1, P1 ;  /* 0x000000038c5b7211 */ /* 0x000fc400008f0eff */
[-C--:B0-----:R-:W-:Y:S01]  /*20b0*/  LEA R88, P0, R120, R5.reuse, 0x1 ;  /* 0x0000000578587211 */ /* 0x081fe200078008ff */
[----:B------:R-:W5:Y:S01]  /*20c0*/  LDG.E.U16 R86, desc[UR6][R86.64] ;  /* 0x0000000656567981 */ /* 0x000f62000c1e1500 */
[----:B------:R-:W-:Y:S02]  /*20d0*/  LEA R92, P1, R138, R5, 0x1 ;  /* 0x000000058a5c7211 */ /* 0x000fe400078208ff */
[-C--:B------:R-:W-:Y:S01]  /*20e0*/  LEA.HI.X.SX32 R89, R120, R3.reuse, 0x1, P0 ;  /* 0x0000000378597211 */ /* 0x080fe200000f0eff */
[----:B------:R-:W5:Y:S01]  /*20f0*/  LDG.E.U16 R80, desc[UR6][R80.64] ;  /* 0x0000000650507981 */ /* 0x000f62000c1e1500 */
[----:B------:R-:W-:-:S03]  /*2100*/  LEA.HI.X.SX32 R93, R138, R3, 0x1, P1 ;  /* 0x000000038a5d7211 */ /* 0x000fc600008f0eff */
[----:B------:R-:W5:Y:S04]  /*2110*/  LDG.E.U16 R90, desc[UR6][R90.64] ;  /* 0x000000065a5a7981 */ /* 0x000f68000c1e1500 */
[----:B------:R-:W5:Y:S04]  /*2120*/  LDG.E.U16 R88, desc[UR6][R88.64] ;  /* 0x0000000658587981 */ /* 0x000f68000c1e1500 */
[----:B------:R-:W5:Y:S01]  /*2130*/  LDG.E.U16 R92, desc[UR6][R92.64] ;  /* 0x000000065c5c7981 */ /* 0x000f62000c1e1500 */
[----:B------:R-:W0:Y:S01]  /*2140*/  S2UR UR5, SR_CgaCtaId ;  /* 0x00000000000579c3 */ /* 0x000e220000008800 */
[----:B------:R-:W-:Y:S01]  /*2150*/  SHF.R.S32.HI R3, RZ, 0x7, R2 ;  /* 0x00000007ff037819 */ /* 0x000fe20000011402 */
[----:B------:R-:W-:-:S03]  /*2160*/  IMAD.SHL.U32 R19, R2, 0x2, RZ ;  /* 0x0000000202137824 */ /* 0x000fc600078e00ff */
[----:B------:R-:W-:Y:S01]  /*2170*/  SGXT R3, R3, 0x1 ;  /* 0x000000010303781a */ /* 0x000fe20000000200 */
[----:B------:R-:W-:-:S03]  /*2180*/  UMOV UR4, 0x400 ;  /* 0x0000040000047882 */ /* 0x000fc60000000000 */
[----:B------:R-:W-:Y:S02]  /*2190*/  LOP3.LUT R112, R3, 0x90, RZ, 0xc0, !PT ;  /* 0x0000009003707812 */ /* 0x000fe400078ec0ff */
[----:B------:R-:W-:Y:S02]  /*21a0*/  LOP3.LUT R5, R2, 0x40, RZ, 0xc0, !PT ;  /* 0x0000004002057812 */ /* 0x000fe400078ec0ff */
[----:B------:R-:W-:-:S05]  /*21b0*/  LOP3.LUT R112, R112, 0x7e, R19, 0x78, !PT ;  /* 0x0000007e70707812 */ /* 0x000fca00078e7813 */
[----:B------:R-:W-:Y:S01]  /*21c0*/  IMAD R3, R5, 0x200, R112 ;  /* 0x0000020005037824 */ /* 0x000fe200078e0270 */
[----:B0-----:R-:W-:-:S09]  /*21d0*/  ULEA UR4, UR5, UR4, 0x18 ;  /* 0x0000000405047291 */ /* 0x001fd2000f8ec03f */
[----:B------:R0:W-:Y:S04]  /*21e0*/  STS.U16 [R3+UR4], R4 ;  /* 0x0000000403007988 */ /* 0x0001e80008000404 */
[----:B------:R-:W-:Y:S01]  /*21f0*/  STS.U16 [R3+UR4+0x400], R10 ;  /* 0x0004000a03007988 */ /* 0x000fe20008000404 */
[----:B0-----:R-:W-:-:S03]  /*2200*/  LOP3.LUT R4, R3, 0x20, RZ, 0x3c, !PT ;  /* 0x0000002003047812 */ /* 0x001fc600078e3cff */
[----:B------:R-:W-:Y:S04]  /*2210*/  STS.U16 [R3+UR4+0x800], R14 ;  /* 0x0008000e03007988 */ /* 0x000fe80008000404 */
        /* <DEDUP_REMOVED lines=12> */
[----:B--2---:R-:W-:Y:S04]  /*22e0*/  STS.U16 [R3+UR4+0x3c00], R68 ;  /* 0x003c004403007988 */ /* 0x004fe80008000404 */
[----:B------:R-:W-:Y:S04]  /*22f0*/  STS.U16 [R3+UR4+0x4000], R72 ;  /* 0x0040004803007988 */ /* 0x000fe80008000404 */
[----:B------:R-:W-:Y:S04]  /*2300*/  STS.U16 [R3+UR4+0x4400], R76 ;  /* 0x0044004c03007988 */ /* 0x000fe80008000404 */
[----:B------:R-:W-:Y:S04]  /*2310*/  STS.U16 [R3+UR4+0x4800], R84 ;  /* 0x0048005403007988 */ /* 0x000fe80008000404 */
[----:B------:R-:W-:Y:S04]  /*2320*/  STS.U16 [R3+UR4+0x4c00], R96 ;  /* 0x004c006003007988 */ /* 0x000fe80008000404 */
[----:B---3--:R-:W-:Y:S04]  /*2330*/  STS.U16 [R3+UR4+0x5000], R104 ;  /* 0x0050006803007988 */ /* 0x008fe80008000404 */
[----:B------:R-:W-:Y:S04]  /*2340*/  STS.U16 [R3+UR4+0x5400], R108 ;  /* 0x0054006c03007988 */ /* 0x000fe80008000404 */
[----:B----4-:R-:W-:Y:S04]  /*2350*/  STS.U16 [R3+UR4+0x5800], R114 ;  /* 0x0058007203007988 */ /* 0x010fe80008000404 */
        /* <DEDUP_REMOVED lines=9> */
[----:B------:R0:W-:Y:S04]  /*23f0*/  STS.U16 [R4+UR4+0x100], R7 ;  /* 0x0001000704007988 */ /* 0x0001e80008000404 */
        /* <DEDUP_REMOVED lines=61> */
[----:B-----5:R-:W-:Y:S04]  /*27d0*/  STS.U16 [R7+UR4+0x7600], R15 ;  /* 0x0076000f07007988 */ /* 0x020fe80008000404 */
[----:B------:R-:W-:Y:S04]  /*27e0*/  STS.U16 [R7+UR4+0x7a00], R144 ;  /* 0x007a009007007988 */ /* 0x000fe80008000404 */
[----:B------:R0:W-:Y:S02]  /*27f0*/  STS.U16 [R7+UR4+0x7e00], R148 ;  /* 0x007e009407007988 */ /* 0x0001e40008000404 */
[----:B0-----:R-:W-:-:S05]  /*2800*/  VIADD R7, R225, 0x80 ;  /* 0x00000080e1077836 */ /* 0x001fca0000000000 */
[----:B------:R-:W-:Y:S02]  /*2810*/  ISETP.GE.AND P0, PT, R7, 0x1, PT ;  /* 0x000000010700780c */ /* 0x000fe40003f06270 */
[----:B------:R-:W-:Y:S01]  /*2820*/  LOP3.LUT R8, R3, 0x60, RZ, 0x3c, !PT ;  /* 0x0000006003087812 */ /* 0x000fe200078e3cff */
[----:B------:R-:W-:Y:S01]  /*2830*/  IMAD.MOV.U32 R4, RZ, RZ, -0x800000 ;  /* 0xff800000ff047424 */ /* 0x000fe200078e00ff */
[----:B------:R-:W-:-:S03]  /*2840*/  CS2R R24, SRZ ;  /* 0x0000000000187805 */ /* 0x000fc6000001ff00 */
[----:B------:R-:W-:Y:S01]  /*2850*/  STS.U16 [R8+UR4+0x300], R9 ;  /* 0x0003000908007988 */ /* 0x000fe20008000404 */
[----:B------:R-:W-:-:S03]  /*2860*/  IMAD.MOV.U32 R168, RZ, RZ, 0x3f800000 ;  /* 0x3f800000ffa87424 */ /* 0x000fc600078e00ff */
[----:B------:R-:W-:Y:S01]  /*2870*/  STS.U16 [R8+UR4+0x700], R13 ;  /* 0x0007000d08007988 */ /* 0x000fe20008000404 */
[----:B------:R-:W-:-:S03]  /*2880*/  IMAD.MOV.U32 R227, RZ, RZ, 0x3f800000 ;  /* 0x3f800000ffe37424 */ /* 0x000fc600078e00ff */
[----:B------:R-:W-:Y:S01]  /*2890*/  STS.U16 [R8+UR4+0xb00], R18 ;  /* 0x000b001208007988 */ /* 0x000fe20008000404 */
[----:B------:R-:W-:-:S03]  /*28a0*/  IMAD.MOV.U32 R3, RZ, RZ, -0x800000 ;  /* 0xff800000ff037424 */ /* 0x000fc600078e00ff */
[----:B------:R-:W-:Y:S01]  /*28b0*/  STS.U16 [R8+UR4+0xf00], R23 ;  /* 0x000f001708007988 */ /* 0x000fe20008000404 */
[----:B------:R-:W-:-:S03]  /*28c0*/  CS2R R28, SRZ ;  /* 0x00000000001c7805 */ /* 0x000fc6000001ff00 */
[----:B------:R0:W-:Y:S01]  /*28d0*/  STS.U16 [R8+UR4+0x1300], R27 ;  /* 0x0013001b08007988 */ /* 0x0001e20008000404 */
[----:B------:R-:W-:-:S03]  /*28e0*/  CS2R R32, SRZ ;  /* 0x0000000000207805 */ /* 0x000fc6000001ff00 */
[----:B------:R1:W-:Y:S01]  /*28f0*/  STS.U16 [R8+UR4+0x1700], R31 ;  /* 0x0017001f08007988 */ /* 0x0003e20008000404 */
[----:B------:R-:W-:-:S03]  /*2900*/  CS2R R36, SRZ ;  /* 0x0000000000247805 */ /* 0x000fc6000001ff00 */
[----:B------:R-:W-:Y:S01]  /*2910*/  STS.U16 [R8+UR4+0x7f00], R110 ;  /* 0x007f006e08007988 */ /* 0x000fe20008000404 */
[----:B------:R-:W-:-:S03]  /*2920*/  CS2R R40, SRZ ;  /* 0x0000000000287805 */ /* 0x000fc6000001ff00 */
[----:B------:R2:W-:Y:S01]  /*2930*/  STS.U16 [R8+UR4+0x1b00], R35 ;  /* 0x001b002308007988 */ /* 0x0005e20008000404 */
[----:B0-----:R-:W-:-:S03]  /*2940*/  CS2R R26, SRZ ;  /* 0x00000000001a7805 */ /* 0x001fc6000001ff00 */
[----:B------:R0:W-:Y:S01]  /*2950*/  STS.U16 [R8+UR4+0x1f00], R39 ;  /* 0x001f002708007988 */ /* 0x0001e20008000404 */
[----:B-1----:R-:W-:-:S03]  /*2960*/  CS2R R30, SRZ ;  /* 0x00000000001e7805 */ /* 0x002fc6000001ff00 */
[----:B------:R1:W-:Y:S01]  /*2970*/  STS.U16 [R8+UR4+0x2300], R43 ;  /* 0x0023002b08007988 */ /* 0x0003e20008000404 */
[----:B------:R-:W-:-:S03]  /*2980*/  CS2R R44, SRZ ;  /* 0x00000000002c7805 */ /* 0x000fc6000001ff00 */
[----:B------:R3:W-:Y:S01]  /*2990*/  STS.U16 [R8+UR4+0x2700], R47 ;  /* 0x0027002f08007988 */ /* 0x0007e20008000404 */
[----:B--2---:R-:W-:-:S03]  /*29a0*/  CS2R R34, SRZ ;  /* 0x0000000000227805 */ /* 0x004fc6000001ff00 */
[----:B------:R2:W-:Y:S01]  /*29b0*/  STS.U16 [R8+UR4+0x2b00], R51 ;  /* 0x002b003308007988 */ /* 0x0005e20008000404 */
[----:B0-----:R-:W-:-:S03]  /*29c0*/  CS2R R38, SRZ ;  /* 0x0000000000267805 */ /* 0x001fc6000001ff00 */
[----:B------:R0:W-:Y:S01]  /*29d0*/  STS.U16 [R8+UR4+0x2f00], R55 ;  /* 0x002f003708007988 */ /* 0x0001e20008000404 */
[----:B-1----:R-:W-:-:S03]  /*29e0*/  CS2R R42, SRZ ;  /* 0x00000000002a7805 */ /* 0x002fc6000001ff00 */
[----:B------:R1:W-:Y:S01]  /*29f0*/  STS.U16 [R8+UR4+0x3300], R59 ;  /* 0x0033003b08007988 */ /* 0x0003e20008000404 */
[----:B---3--:R-:W-:-:S03]  /*2a00*/  CS2R R46, SRZ ;  /* 0x00000000002e7805 */ /* 0x008fc6000001ff00 */
[----:B------:R3:W-:Y:S01]  /*2a10*/  STS.U16 [R8+UR4+0x3700], R63 ;  /* 0x0037003f08007988 */ /* 0x0007e20008000404 */
[----:B------:R-:W-:-:S03]  /*2a20*/  CS2R R48, SRZ ;  /* 0x0000000000307805 */ /* 0x000fc6000001ff00 */
[----:B------:R4:W-:Y:S01]  /*2a30*/  STS.U16 [R8+UR4+0x3b00], R67 ;  /* 0x003b004308007988 */ /* 0x0009e20008000404 */
[----:B--2---:R-:W-:-:S03]  /*2a40*/  CS2R R50, SRZ ;  /* 0x0000000000327805 */ /* 0x004fc6000001ff00 */
[----:B------:R2:W-:Y:S01]  /*2a50*/  STS.U16 [R8+UR4+0x3f00], R71 ;  /* 0x003f004708007988 */ /* 0x0005e20008000404 */
[----:B------:R-:W-:-:S03]  /*2a60*/  CS2R R52, SRZ ;  /* 0x0000000000347805 */ /* 0x000fc6000001ff00 */
[----:B------:R5:W-:Y:S01]  /*2a70*/  STS.U16 [R8+UR4+0x4300], R75 ;  /* 0x0043004b08007988 */ /* 0x000be20008000404 */
[----:B0-----:R-:W-:-:S03]  /*2a80*/  CS2R R54, SRZ ;  /* 0x0000000000367805 */ /* 0x001fc6000001ff00 */
[----:B------:R0:W-:Y:S01]  /*2a90*/  STS.U16 [R8+UR4+0x4700], R79 ;  /* 0x0047004f08007988 */ /* 0x0001e20008000404 */
[----:B------:R-:W-:-:S03]  /*2aa0*/  CS2R R56, SRZ ;  /* 0x0000000000387805 */ /* 0x000fc6000001ff00 */
[----:B------:R-:W-:Y:S01]  /*2ab0*/  STS.U16 [R8+UR4+0x4b00], R95 ;  /* 0x004b005f08007988 */ /* 0x000fe20008000404 */
[----:B-1----:R-:W-:-:S03]  /*2ac0*/  CS2R R58, SRZ ;  /* 0x00000000003a7805 */ /* 0x002fc6000001ff00 */
[----:B------:R-:W-:Y:S01]  /*2ad0*/  STS.U16 [R8+UR4+0x4f00], R101 ;  /* 0x004f006508007988 */ /* 0x000fe20008000404 */
[----:B------:R-:W-:-:S03]  /*2ae0*/  CS2R R60, SRZ ;  /* 0x00000000003c7805 */ /* 0x000fc6000001ff00 */
[----:B------:R-:W-:Y:S01]  /*2af0*/  STS.U16 [R8+UR4+0x5300], R107 ;  /* 0x0053006b08007988 */ /* 0x000fe20008000404 */
[----:B---3--:R-:W-:-:S03]  /*2b00*/  CS2R R62, SRZ ;  /* 0x00000000003e7805 */ /* 0x008fc6000001ff00 */
[----:B------:R-:W-:Y:S01]  /*2b10*/  STS.U16 [R8+UR4+0x5700], R113 ;  /* 0x0057007108007988 */ /* 0x000fe20008000404 */
[----:B------:R-:W-:-:S03]  /*2b20*/  CS2R R64, SRZ ;  /* 0x0000000000407805 */ /* 0x000fc6000001ff00 */
[----:B------:R-:W-:Y:S01]  /*2b30*/  STS.U16 [R8+UR4+0x5b00], R119 ;  /* 0x005b007708007988 */ /* 0x000fe20008000404 */
[----:B----4-:R-:W-:-:S03]  /*2b40*/  CS2R R66, SRZ ;  /* 0x0000000000427805 */ /* 0x010fc6000001ff00 */
[----:B------:R1:W-:Y:S01]  /*2b50*/  STS.U16 [R8+UR4+0x5f00], R82 ;  /* 0x005f005208007988 */ /* 0x0003e20008000404 */
[----:B------:R-:W-:-:S03]  /*2b60*/  CS2R R68, SRZ ;  /* 0x0000000000447805 */ /* 0x000fc6000001ff00 */
[----:B------:R-:W-:Y:S01]  /*2b70*/  STS.U16 [R8+UR4+0x6300], R102 ;  /* 0x0063006608007988 */ /* 0x000fe20008000404 */
[----:B--2---:R-:W-:-:S03]  /*2b80*/  CS2R R70, SRZ ;  /* 0x0000000000467805 */ /* 0x004fc6000001ff00 */
[----:B------:R-:W-:Y:S01]  /*2b90*/  STS.U16 [R8+UR4+0x6700], R98 ;  /* 0x0067006208007988 */ /* 0x000fe20008000404 */
[----:B------:R-:W-:-:S03]  /*2ba0*/  CS2R R72, SRZ ;  /* 0x0000000000487805 */ /* 0x000fc6000001ff00 */
[----:B------:R-:W-:Y:S01]  /*2bb0*/  STS.U16 [R8+UR4+0x6b00], R86 ;  /* 0x006b005608007988 */ /* 0x000fe20008000404 */
[----:B-----5:R-:W-:-:S03]  /*2bc0*/  CS2R R74, SRZ ;  /* 0x00000000004a7805 */ /* 0x020fc6000001ff00 */
[----:B------:R2:W-:Y:S01]  /*2bd0*/  STS.U16 [R8+UR4+0x6f00], R80 ;  /* 0x006f005008007988 */ /* 0x0005e20008000404 */
[----:B------:R-:W-:-:S03]  /*2be0*/  CS2R R76, SRZ ;  /* 0x00000000004c7805 */ /* 0x000fc6000001ff00 */
[----:B------:R3:W-:Y:S01]  /*2bf0*/  STS.U16 [R8+UR4+0x7300], R90 ;  /* 0x0073005a08007988 */ /* 0x0007e20008000404 */
[----:B0-----:R-:W-:-:S03]  /*2c00*/  CS2R R78, SRZ ;  /* 0x00000000004e7805 */ /* 0x001fc6000001ff00 */
[----:B------:R0:W-:Y:S01]  /*2c10*/  STS.U16 [R8+UR4+0x7700], R88 ;  /* 0x0077005808007988 */ /* 0x0001e20008000404 */
[----:B-1----:R-:W-:-:S03]  /*2c20*/  CS2R R82, SRZ ;  /* 0x0000000000527805 */ /* 0x002fc6000001ff00 */
[----:B------:R1:W-:Y:S01]  /*2c30*/  STS.U16 [R8+UR4+0x7b00], R92 ;  /* 0x007b005c08007988 */ /* 0x0003e20008000404 */
[----:B--2---:R-:W-:Y:S02]  /*2c40*/  CS2R R80, SRZ ;  /* 0x0000000000507805 */ /* 0x004fe4000001ff00 */
[----:B------:R-:W-:Y:S02]  /*2c50*/  CS2R R84, SRZ ;  /* 0x0000000000547805 */ /* 0x000fe4000001ff00 */
[----:B------:R-:W-:Y:S02]  /*2c60*/  CS2R R86, SRZ ;  /* 0x0000000000567805 */ /* 0x000fe4000001ff00 */
[----:B---3--:R-:W-:Y:S02]  /*2c70*/  CS2R R90, SRZ ;  /* 0x00000000005a7805 */ /* 0x008fe4000001ff00 */
[----:B------:R-:W-:Y:S02]  /*2c80*/  CS2R R94, SRZ ;  /* 0x00000000005e7805 */ /* 0x000fe4000001ff00 */
[----:B0-----:R-:W-:-:S02]  /*2c90*/  CS2R R88, SRZ ;  /* 0x0000000000587805 */ /* 0x001fc4000001ff00 */
[----:B------:R-:W-:Y:S02]  /*2ca0*/  CS2R R96, SRZ ;  /* 0x0000000000607805 */ /* 0x000fe4000001ff00 */
[----:B------:R-:W-:Y:S02]  /*2cb0*/  CS2R R98, SRZ ;  /* 0x0000000000627805 */ /* 0x000fe4000001ff00 */
[----:B------:R-:W-:Y:S02]  /*2cc0*/  CS2R R100, SRZ ;  /* 0x0000000000647805 */ /* 0x000fe4000001ff00 */
[----:B-1----:R-:W-:Y:S02]  /*2cd0*/  CS2R R92, SRZ ;  /* 0x00000000005c7805 */ /* 0x002fe4000001ff00 */
[----:B------:R-:W-:Y:S02]  /*2ce0*/  CS2R R102, SRZ ;  /* 0x0000000000667805 */ /* 0x000fe4000001ff00 */
[----:B------:R-:W-:-:S02]  /*2cf0*/  CS2R R104, SRZ ;  /* 0x0000000000687805 */ /* 0x000fc4000001ff00 */
[----:B------:R-:W-:Y:S02]  /*2d00*/  CS2R R106, SRZ ;  /* 0x00000000006a7805 */ /* 0x000fe4000001ff00 */
[----:B------:R-:W-:Y:S02]  /*2d10*/  CS2R R108, SRZ ;  /* 0x00000000006c7805 */ /* 0x000fe4000001ff00 */
[----:B------:R-:W-:Y:S02]  /*2d20*/  CS2R R110, SRZ ;  /* 0x00000000006e7805 */ /* 0x000fe4000001ff00 */
[----:B------:R-:W-:Y:S02]  /*2d30*/  CS2R R112, SRZ ;  /* 0x0000000000707805 */ /* 0x000fe4000001ff00 */
        /* <DEDUP_REMOVED lines=19> */
[----:B------:R-:W-:Y:S01]  /*2e70*/  LOP3.LUT R8, R2, 0xff, RZ, 0xc0, !PT ;  /* 0x000000ff02087812 */ /* 0x000fe200078ec0ff */
[----:B------:R-:W-:Y:S06]  /*2e80*/  @!P0 BRA `(.L_x_0) ;  /* 0x0000002800348947 */ /* 0x000fec0003800000 */
[----:B------:R-:W0:Y:S01]  /*2e90*/  LDC R25, c[0x0][0x268] ;  /* 0x00009a00ff197b82 */ /* 0x000e220000000800 */
[--C-:B------:R-:W-:Y:S01]  /*2ea0*/  SHF.R.U32.HI R3, RZ, 0x4, R2.reuse ;  /* 0x00000004ff037819 */ /* 0x100fe20000011602 */
[----:B------:R-:W-:Y:S01]  /*2eb0*/  ULDC UR5, c[0x0][0x258] ;  /* 0x0000960000057ab9 */ /* 0x000fe20000000800 */
[----:B------:R-:W-:Y:S01]  /*2ec0*/  ISETP.NE.U32.AND P0, PT, R5, RZ, PT ;  /* 0x000000ff0500720c */ /* 0x000fe20003f05070 */
[----:B------:R-:W-:Y:S01]  /*2ed0*/  IMAD R8, R8, UR5, RZ ;  /* 0x0000000508087c24 */ /* 0x000fe2000f8e02ff */
[----:B------:R-:W-:Y:S01]  /*2ee0*/  SGXT.U32 R3, R3, 0x4 ;  /* 0x000000040303781a */ /* 0x000fe20000000000 */
[----:B------:R-:W-:Y:S01]  /*2ef0*/  ULDC.64 UR8, c[0x0][0x218] ;  /* 0x0000860000087ab9 */ /* 0x000fe20000000a00 */
[--C-:B------:R-:W-:Y:S01]  /*2f00*/  SHF.R.U32.HI R5, RZ, 0x5, R2.reuse ;  /* 0x00000005ff057819 */ /* 0x100fe20000011602 */
[----:B------:R-:W1:Y:S01]  /*2f10*/  LDC.64 R168, c[0x0][0x250] ;  /* 0x00009400ffa87b82 */ /* 0x000e620000000a00 */
[--C-:B------:R-:W-:Y:S01]  /*2f20*/  SHF.R.U32.HI R9, RZ, 0x2, R2.reuse ;  /* 0x00000002ff097819 */ /* 0x100fe20000011602 */
[----:B------:R-:W-:Y:S01]  /*2f30*/  IMAD.SHL.U32 R193, R8, 0x2, RZ ;  /* 0x0000000208c17824 */ /* 0x000fe200078e00ff */
[----:B------:R-:W-:Y:S01]  /*2f40*/  R2UR UR5, R5 ;  /* 0x00000000050572ca */ /* 0x000fe200000e0000 */
[----:B------:R-:W-:Y:S01]  /*2f50*/  ULDC.64 UR10, c[0x0][0x220] ;  /* 0x00008800000a7ab9 */ /* 0x000fe20000000a00 */
[----:B------:R-:W-:Y:S01]  /*2f60*/  SHF.R.U32.HI R4, RZ, 0x1, R2 ;  /* 0x00000001ff047819 */ /* 0x000fe20000011602 */
[----:B------:R-:W-:Y:S01]  /*2f70*/  IMAD.MOV.U32 R226, RZ, RZ, -0x800000 ;  /* 0xff800000ffe27424 */ /* 0x000fe200078e00ff */
[----:B------:R-:W-:Y:S01]  /*2f80*/  SGXT.U32 R9, R9, 0x3 ;  /* 0x000000030909781a */ /* 0x000fe20000000000 */
[----:B------:R-:W2:Y:S01]  /*2f90*/  LDC.64 R20, c[0x0][0x260] ;  /* 0x00009800ff147b82 */ /* 0x000ea20000000a00 */
[----:B------:R-:W-:Y:S01]  /*2fa0*/  IMAD.MOV.U32 R18, RZ, RZ, RZ ;  /* 0x000000ffff127224 */ /* 0x000fe200078e00ff */
[----:B------:R-:W-:-:S02]  /*2fb0*/  CS2R R26, SRZ ;  /* 0x00000000001a7805 */ /* 0x000fc4000001ff00 */
[----:B------:R-:W-:Y:S01]  /*2fc0*/  LOP3.LUT R16, R9, 0x70, R4, 0xf8, !PT ;  /* 0x0000007009107812 */ /* 0x000fe200078ef804 */
[----:B------:R-:W-:Y:S01]  /*2fd0*/  IMAD.MOV.U32 R227, RZ, RZ, 0x3f800000 ;  /* 0x3f800000ffe37424 */ /* 0x000fe200078e00ff */
[----:B------:R-:W-:Y:S02]  /*2fe0*/  LOP3.LUT R4, R2, 0xf, RZ, 0xc0, !PT ;  /* 0x0000000f02047812 */ /* 0x000fe400078ec0ff */
[----:B------:R-:W-:Y:S02]  /*2ff0*/  CS2R R28, SRZ ;  /* 0x00000000001c7805 */ /* 0x000fe4000001ff00 */
[----:B------:R-:W-:Y:S01]  /*3000*/  LOP3.LUT R225, R16, R225, RZ, 0xfc, !PT ;  /* 0x000000e110e17212 */ /* 0x000fe200078efcff */
[----:B------:R-:W3:Y:S01]  /*3010*/  S2UR UR12, SR_CTAID.Y ;  /* 0x00000000000c79c3 */ /* 0x000ee20000002600 */
[----:B0-----:R-:W-:Y:S01]  /*3020*/  IMAD R10, R3, R25, RZ ;  /* 0x00000019030a7224 */ /* 0x001fe200078e02ff */
[----:B------:R-:W-:Y:S01]  /*3030*/  CS2R R30, SRZ ;  /* 0x00000000001e7805 */ /* 0x000fe2000001ff00 */
[----:B------:R-:W-:Y:S01]  /*3040*/  IMAD.U32 R3, RZ, RZ, UR5 ;  /* 0x00000005ff037e24 */ /* 0x000fe2000f8e00ff */
[----:B------:R-:W-:Y:S01]  /*3050*/  UMOV UR5, URZ ;  /* 0x0000003f00057c82 */ /* 0x000fe20008000000 */
[----:B------:R-:W-:Y:S01]  /*3060*/  IMAD R12, R25, 0x10, R10 ;  /* 0x00000010190c7824 */ /* 0x000fe200078e020a */
[----:B------:R-:W-:Y:S01]  /*3070*/  CS2R R32, SRZ ;  /* 0x0000000000207805 */ /* 0x000fe2000001ff00 */
[----:B------:R-:W-:Y:S01]  /*3080*/  IMAD.HI R3, R8, 0x2, RZ ;  /* 0x0000000208037827 */ /* 0x000fe200078e02ff */
[----:B------:R-:W-:-:S02]  /*3090*/  CS2R R34, SRZ ;  /* 0x0000000000227805 */ /* 0x000fc4000001ff00 */
[----:B------:R-:W-:Y:S02]  /*30a0*/  CS2R R36, SRZ ;  /* 0x0000000000247805 */ /* 0x000fe4000001ff00 */
[----:B------:R-:W-:Y:S01]  /*30b0*/  CS2R R38, SRZ ;  /* 0x0000000000267805 */ /* 0x000fe2000001ff00 */
[----:B------:R-:W-:Y:S01]  /*30c0*/  IMAD R13, R25, 0x10, R12 ;  /* 0x00000010190d7824 */ /* 0x000fe200078e020c */
[----:B------:R-:W-:Y:S01]  /*30d0*/  CS2R R40, SRZ ;  /* 0x0000000000287805 */ /* 0x000fe2000001ff00 */
[----:B-1----:R-:W-:Y:S01]  /*30e0*/  IMAD R197, R169, 0xa, RZ ;  /* 0x0000000aa9c57824 */ /* 0x002fe200078e02ff */
[----:B------:R-:W-:Y:S01]  /*30f0*/  CS2R R42, SRZ ;  /* 0x00000000002a7805 */ /* 0x000fe2000001ff00 */
[C---:B------:R-:W-:Y:S01]  /*3100*/  IMAD R14, R25.reuse, 0x10, R13 ;  /* 0x00000010190e7824 */ /* 0x040fe200078e020d */
[----:B------:R-:W-:Y:S01]  /*3110*/  CS2R R44, SRZ ;  /* 0x00000000002c7805 */ /* 0x000fe2000001ff00 */
[----:B--2---:R-:W-:Y:S01]  /*3120*/  IMAD R9, R4, R21, RZ ;  /* 0x0000001504097224 */ /* 0x004fe200078e02ff */
[----:B------:R-:W-:Y:S01]  /*3130*/  CS2R R46, SRZ ;  /* 0x00000000002e7805 */ /* 0x000fe2000001ff00 */
[----:B------:R-:W-:Y:S01]  /*3140*/  IMAD R8, R25, 0x10, R14 ;  /* 0x0000001019087824 */ /* 0x000fe200078e020e */
[----:B------:R-:W-:Y:S01]  /*3150*/  CS2R R48, SRZ ;  /* 0x0000000000307805 */ /* 0x000fe2000001ff00 */
[----:B------:R-:W-:Y:S01]  /*3160*/  IMAD.SHL.U32 R11, R9, 0x2, RZ ;  /* 0x00000002090b7824 */ /* 0x000fe200078e00ff */
[----:B------:R-:W-:Y:S01]  /*3170*/  CS2R R50, SRZ ;  /* 0x0000000000327805 */ /* 0x000fe2000001ff00 */
[----:B------:R-:W-:Y:S01]  /*3180*/  IMAD R15, R25, 0x10, R8 ;  /* 0x00000010190f7824 */ /* 0x000fe200078e0208 */
[----:B------:R-:W-:Y:S01]  /*3190*/  CS2R R52, SRZ ;  /* 0x0000000000347805 */ /* 0x000fe2000001ff00 */
[----:B---3--:R-:W-:Y:S01]  /*31a0*/  IMAD R168, R168, UR12, RZ ;  /* 0x0000000ca8a87c24 */ /* 0x008fe2000f8e02ff */
[----:B------:R-:W-:Y:S01]  /*31b0*/  CS2R R54, SRZ ;  /* 0x0000000000367805 */ /* 0x000fe2000001ff00 */
[----:B------:R-:W-:Y:S01]  /*31c0*/  IMAD R20, R20, UR12, RZ ;  /* 0x0000000c14147c24 */ /* 0x000fe2000f8e02ff */
[----:B------:R-:W-:Y:S01]  /*31d0*/  CS2R R56, SRZ ;  /* 0x0000000000387805 */ /* 0x000fe2000001ff00 */
[----:B------:R-:W-:Y:S01]  /*31e0*/  IMAD.SHL.U32 R192, R168, 0x2, RZ ;  /* 0x00000002a8c07824 */ /* 0x000fe200078e00ff */
[----:B------:R-:W-:Y:S01]  /*31f0*/  CS2R R58, SRZ ;  /* 0x00000000003a7805 */ /* 0x000fe2000001ff00 */
[----:B------:R-:W-:Y:S01]  /*3200*/  IMAD.SHL.U32 R4, R20, 0x2, RZ ;  /* 0x0000000214047824 */ /* 0x000fe200078e00ff */
[----:B------:R-:W-:Y:S01]  /*3210*/  CS2R R60, SRZ ;  /* 0x00000000003c7805 */ /* 0x000fe2000001ff00 */
[----:B------:R-:W-:Y:S01]  /*3220*/  IMAD.HI R168, R168, 0x2, RZ ;  /* 0x00000002a8a87827 */ /* 0x000fe200078e02ff */
[----:B------:R-:W-:Y:S01]  /*3230*/  IADD3 R192, P1, P2, R193, UR8, R192 ;  /* 0x00000008c1c07c10 */ /* 0x000fe2000fa3e0c0 */
[----:B------:R-:W-:Y:S01]  /*3240*/  UIADD3 UR8, UR4, 0x10000, URZ ;  /* 0x0001000004087890 */ /* 0x000fe2000fffe03f */
[----:B------:R-:W-:Y:S01]  /*3250*/  IADD3 R23, P3, P4, R11, UR10, R4 ;  /* 0x0000000a0b177c10 */ /* 0x000fe2000fc7e004 */
[----:B------:R-:W-:Y:S01]  /*3260*/  IMAD R4, R25, 0x10, R15 ;  /* 0x0000001019047824 */ /* 0x000fe200078e020f */
[----:B------:R-:W-:Y:S01]  /*3270*/  IADD3.X R193, R3, UR9, R168, P1, P2 ;  /* 0x0000000903c17c10 */ /* 0x000fe20008fe44a8 */
[----:B------:R-:W-:Y:S01]  /*3280*/  IMAD.HI R20, R20, 0x2, RZ ;  /* 0x0000000214147827 */ /* 0x000fe200078e02ff */
[-C--:B------:R-:W-:Y:S01]  /*3290*/  LEA R190, P1, R10, R23.reuse, 0x1 ;  /* 0x000000170abe7211 */ /* 0x080fe200078208ff */
[----:B------:R-:W-:Y:S01]  /*32a0*/  USHF.R.U32.HI UR8, URZ, 0x4, UR8 ;  /* 0x000000043f087899 */ /* 0x000fe20008011608 */
[-C--:B------:R-:W-:Y:S01]  /*32b0*/  LEA R188, P2, R12, R23.reuse, 0x1 ;  /* 0x000000170cbc7211 */ /* 0x080fe200078408ff */
[----:B------:R-:W-:Y:S01]  /*32c0*/  IMAD.HI R9, R9, 0x2, RZ ;  /* 0x0000000209097827 */ /* 0x000fe200078e02ff */
[-C--:B------:R-:W-:Y:S01]  /*32d0*/  IADD3 R204, P6, R197, R192.reuse, RZ ;  /* 0x000000c0c5cc7210 */ /* 0x080fe20007fde0ff */
[----:B------:R-:W-:Y:S01]  /*32e0*/  USGXT.U32 UR10, UR8, 0xe ;  /* 0x0000000e080a789a */ /* 0x000fe20008000000 */
[----:B------:R-:W-:Y:S01]  /*32f0*/  CS2R R62, SRZ ;  /* 0x00000000003e7805 */ /* 0x000fe2000001ff00 */
[----:B------:R-:W-:Y:S01]  /*3300*/  IMAD R3, R25, 0x10, R4 ;  /* 0x0000001019037824 */ /* 0x000fe200078e0204 */
[----:B------:R-:W-:Y:S01]  /*3310*/  IADD3.X R17, R9, UR11, R20, P3, P4 ;  /* 0x0000000b09117c10 */ /* 0x000fe20009fe8414 */
[----:B------:R-:W-:Y:S01]  /*3320*/  UIADD3 UR14, UP0, UR10, 0x2, URZ ;  /* 0x000000020a0e7890 */ /* 0x000fe2000ff1e03f */
[----:B------:R-:W-:Y:S01]  /*3330*/  LEA R186, P3, R13, R23, 0x1 ;  /* 0x000000170dba7211 */ /* 0x000fe200078608ff */
[----:B------:R-:W-:Y:S01]  /*3340*/  IMAD R9, R25, 0x10, R3 ;  /* 0x0000001019097824 */ /* 0x000fe200078e0203 */
[-C--:B------:R-:W-:Y:S01]  /*3350*/  LEA.HI.X.SX32 R191, R10, R17.reuse, 0x1, P1 ;  /* 0x000000110abf7211 */ /* 0x080fe200008f0eff */
[----:B------:R-:W-:Y:S01]  /*3360*/  IMAD R211, R169, 0x14, RZ ;  /* 0x00000014a9d37824 */ /* 0x000fe200078e02ff */
[----:B------:R-:W-:Y:S01]  /*3370*/  LEA.HI.X.SX32 R189, R12, R17, 0x1, P2 ;  /* 0x000000110cbd7211 */ /* 0x000fe200010f0eff */
[----:B------:R-:W-:Y:S01]  /*3380*/  IMAD R10, R25, 0x10, R9 ;  /* 0x00000010190a7824 */ /* 0x000fe200078e0209 */
[C---:B------:R-:W-:Y:S01]  /*3390*/  LEA R182, P2, R8.reuse, R23, 0x1 ;  /* 0x0000001708b67211 */ /* 0x040fe200078408ff */
[----:B------:R-:W-:Y:S01]  /*33a0*/  IMAD R213, R169, 0x16, RZ ;  /* 0x00000016a9d57824 */ /* 0x000fe200078e02ff */
[-C--:B------:R-:W-:Y:S01]  /*33b0*/  LEA.HI.X.SX32 R187, R13, R17.reuse, 0x1, P3 ;  /* 0x000000110dbb7211 */ /* 0x080fe200018f0eff */
[C---:B------:R-:W-:Y:S01]  /*33c0*/  IMAD R11, R25.reuse, 0x10, R10 ;  /* 0x00000010190b7824 */ /* 0x040fe200078e020a */
[----:B------:R-:W-:Y:S01]  /*33d0*/  LEA.HI.X.SX32 R183, R8, R17, 0x1, P2 ;  /* 0x0000001108b77211 */ /* 0x000fe200010f0eff */
[----:B------:R-:W-:Y:S01]  /*33e0*/  UIADD3.X UR15, UR5, 0x40000040, URZ, UP0, !UPT ;  /* 0x40000040050f7890 */ /* 0x000fe200087fe43f */
[CC--:B------:R-:W-:Y:S01]  /*33f0*/  LEA R184, P1, R14.reuse, R23.reuse, 0x1 ;  /* 0x000000170eb87211 */ /* 0x0c0fe200078208ff */
[----:B------:R-:W-:Y:S01]  /*3400*/  IMAD R8, R25, 0x10, R11 ;  /* 0x0000001019087824 */ /* 0x000fe200078e020b */
[-C--:B------:R-:W-:Y:S01]  /*3410*/  LEA R180, P3, R15, R23.reuse, 0x1 ;  /* 0x000000170fb47211 */ /* 0x080fe200078608ff */
[----:B------:R-:W-:Y:S01]  /*3420*/  IMAD R205, R169, 0x12, RZ ;  /* 0x00000012a9cd7824 */ /* 0x000fe200078e02ff */
[----:B------:R-:W-:Y:S01]  /*3430*/  LEA R176, P2, R3, R23, 0x1 ;  /* 0x0000001703b07211 */ /* 0x000fe200078408ff */
[----:B------:R-:W-:Y:S01]  /*3440*/  IMAD R12, R25, 0x10, R8 ;  /* 0x00000010190c7824 */ /* 0x000fe200078e0208 */
[-C--:B------:R-:W-:Y:S01]  /*3450*/  LEA.HI.X.SX32 R185, R14, R17.reuse, 0x1, P1 ;  /* 0x000000110eb97211 */ /* 0x080fe200008f0eff */
[----:B------:R-:W-:Y:S01]  /*3460*/  IMAD R157, R169, 0x5, RZ ;  /* 0x00000005a99d7824 */ /* 0x000fe200078e02ff */
[----:B------:R-:W-:Y:S01]  /*3470*/  LEA.HI.X.SX32 R181, R15, R17, 0x1, P3 ;  /* 0x000000110fb57211 */ /* 0x000fe200018f0eff */
[C---:B------:R-:W-:Y:S01]  /*3480*/  IMAD R221, R169.reuse, 0x1a, RZ ;  /* 0x0000001aa9dd7824 */ /* 0x040fe200078e02ff */
[CC--:B------:R-:W-:Y:S01]  /*3490*/  LEA R178, P1, R4.reuse, R23.reuse, 0x1 ;  /* 0x0000001704b27211 */ /* 0x0c0fe200078208ff */
[----:B------:R-:W-:Y:S01]  /*34a0*/  IMAD R159, R169, 0x6, RZ ;  /* 0x00000006a99f7824 */ /* 0x000fe200078e02ff */
[----:B------:R-:W-:Y:S01]  /*34b0*/  LEA R174, P3, R9, R23, 0x1 ;  /* 0x0000001709ae7211 */ /* 0x000fe200078608ff */
[----:B------:R-:W-:Y:S01]  /*34c0*/  IMAD R201, R169, 0xc, RZ ;  /* 0x0000000ca9c97824 */ /* 0x000fe200078e02ff */
[-C--:B------:R-:W-:Y:S01]  /*34d0*/  LEA.HI.X.SX32 R177, R3, R17.reuse, 0x1, P2 ;  /* 0x0000001103b17211 */ /* 0x080fe200010f0eff */
[----:B------:R-:W-:Y:S01]  /*34e0*/  IMAD R3, R25, 0x10, R12 ;  /* 0x0000001019037824 */ /* 0x000fe200078e020c */
[-C--:B------:R-:W-:Y:S01]  /*34f0*/  LEA.HI.X.SX32 R179, R4, R17.reuse, 0x1, P1 ;  /* 0x0000001104b37211 */ /* 0x080fe200008f0eff */
[----:B------:R-:W-:Y:S01]  /*3500*/  IMAD R215, R169, 0x18, RZ ;  /* 0x00000018a9d77824 */ /* 0x000fe200078e02ff */
[----:B------:R-:W-:Y:S01]  /*3510*/  LEA.HI.X.SX32 R175, R9, R17, 0x1, P3 ;  /* 0x0000001109af7211 */ /* 0x000fe200018f0eff */
[----:B------:R-:W-:Y:S01]  /*3520*/  IMAD R4, R25, 0x10, R3 ;  /* 0x0000001019047824 */ /* 0x000fe200078e0203 */
[-C--:B------:R-:W-:Y:S01]  /*3530*/  LEA R166, P3, R8, R23.reuse, 0x1 ;  /* 0x0000001708a67211 */ /* 0x080fe200078608ff */
[----:B------:R-:W-:Y:S01]  /*3540*/  IMAD.SHL.U32 R16, R2, 0x20, RZ ;  /* 0x0000002002107824 */ /* 0x000fe200078e00ff */
[-C--:B------:R-:W-:Y:S01]  /*3550*/  LEA R172, P1, R10, R23.reuse, 0x1 ;  /* 0x000000170aac7211 */ /* 0x080fe200078208ff */
[----:B------:R-:W-:Y:S01]  /*3560*/  IMAD R199, R169, 0xb, RZ ;  /* 0x0000000ba9c77824 */ /* 0x000fe200078e02ff */
[----:B------:R-:W-:Y:S01]  /*3570*/  LEA R170, P2, R11, R23, 0x1 ;  /* 0x000000170baa7211 */ /* 0x000fe200078408ff */
[----:B------:R-:W-:Y:S01]  /*3580*/  UIADD3.64 UR8, UR14, 0x2, URZ ;  /* 0x000000020e087897 */ /* 0x000fe2000fffe03f */
[-C--:B------:R-:W-:Y:S01]  /*3590*/  LEA.HI.X.SX32 R167, R8, R17.reuse, 0x1, P3 ;  /* 0x0000001108a77211 */ /* 0x080fe200018f0eff */
[----:B------:R-:W-:Y:S01]  /*35a0*/  IMAD R8, R25, 0x10, R4 ;  /* 0x0000001019087824 */ /* 0x000fe200078e0204 */
[----:B------:R-:W-:Y:S01]  /*35b0*/  LEA.HI.X.SX32 R173, R10, R17, 0x1, P1 ;  /* 0x000000110aad7211 */ /* 0x000fe200008f0eff */
[C---:B------:R-:W-:Y:S01]  /*35c0*/  IMAD R209, R169.reuse, 0xe, RZ ;  /* 0x0000000ea9d17824 */ /* 0x040fe200078e02ff */
[----:B------:R-:W-:Y:S01]  /*35d0*/  LEA R160, P3, R4, R23, 0x1 ;  /* 0x0000001704a07211 */ /* 0x000fe200078608ff */
[----:B------:R-:W-:Y:S01]  /*35e0*/  IMAD R195, R169, 0x9, RZ ;  /* 0x00000009a9c37824 */ /* 0x000fe200078e02ff */
[----:B------:R-:W-:Y:S01]  /*35f0*/  LEA.HI.X.SX32 R171, R11, R17, 0x1, P2 ;  /* 0x000000110bab7211 */ /* 0x000fe200010f0eff */
[C---:B------:R-:W-:Y:S01]  /*3600*/  IMAD R203, R169.reuse, 0xd, RZ ;  /* 0x0000000da9cb7824 */ /* 0x040fe200078e02ff */
[-C--:B------:R-:W-:Y:S01]  /*3610*/  LEA R164, P1, R12, R23.reuse, 0x1 ;  /* 0x000000170ca47211 */ /* 0x080fe200078208ff */
[----:B------:R-:W-:Y:S01]  /*3620*/  IMAD R223, R169, 0x1c, RZ ;  /* 0x0000001ca9df7824 */ /* 0x000fe200078e02ff */
[----:B------:R-:W-:Y:S01]  /*3630*/  LEA R162, P2, R3, R23, 0x1 ;  /* 0x0000001703a27211 */ /* 0x000fe200078408ff */
[----:B------:R-:W-:Y:S01]  /*3640*/  IMAD R153, R169, 0x3, RZ ;  /* 0x00000003a9997824 */ /* 0x000fe200078e02ff */
[-C--:B------:R-:W-:Y:S01]  /*3650*/  IADD3 R196, P5, R211, R192.reuse, RZ ;  /* 0x000000c0d3c47210 */ /* 0x080fe20007fbe0ff */
[C---:B------:R-:W-:Y:S01]  /*3660*/  IMAD R229, R169.reuse, 0x1e, RZ ;  /* 0x0000001ea9e57824 */ /* 0x040fe200078e02ff */
[----:B------:R-:W-:Y:S01]  /*3670*/  SEL R20, RZ, 0x90, !P0 ;  /* 0x00000090ff147807 */ /* 0x000fe20004000000 */
[----:B------:R-:W-:Y:S01]  /*3680*/  IMAD R207, R169, 0x7, RZ ;  /* 0x00000007a9cf7824 */ /* 0x000fe200078e02ff */
[----:B------:R-:W-:Y:S01]  /*3690*/  LEA.HI.X.SX32 R161, R4, R17, 0x1, P3 ;  /* 0x0000001104a17211 */ /* 0x000fe200018f0eff */
[----:B------:R-:W-:Y:S01]  /*36a0*/  UIADD3.64 UR12, UR14, 0x4, URZ ;  /* 0x000000040e0c7897 */ /* 0x000fe2000fffe03f */
[-C--:B------:R-:W-:Y:S01]  /*36b0*/  IADD3 R198, P0, R213, R192.reuse, RZ ;  /* 0x000000c0d5c67210 */ /* 0x080fe20007f1e0ff */
[----:B------:R-:W-:Y:S01]  /*36c0*/  IMAD.U32 R156, RZ, RZ, UR8 ;  /* 0x00000008ff9c7e24 */ /* 0x000fe2000f8e00ff */
[----:B------:R-:W-:Y:S01]  /*36d0*/  LEA R22, P4, R8, R23, 0x1 ;  /* 0x0000001708167211 */ /* 0x000fe200078808ff */
[C---:B------:R-:W-:Y:S01]  /*36e0*/  IMAD R219, R169.reuse, 0xf, RZ ;  /* 0x0000000fa9db7824 */ /* 0x040fe200078e02ff */
[-C--:B------:R-:W-:Y:S01]  /*36f0*/  LEA.HI.X.SX32 R165, R12, R17.reuse, 0x1, P1 ;  /* 0x000000110ca57211 */ /* 0x080fe200008f0eff */
[----:B------:R-:W-:Y:S01]  /*3700*/  IMAD.SHL.U32 R217, R169, 0x8, RZ ;  /* 0x00000008a9d97824 */ /* 0x000fe200078e00ff */
[-C--:B------:R-:W-:Y:S01]  /*3710*/  IADD3 R194, P3, R205, R192.reuse, RZ ;  /* 0x000000c0cdc27210 */ /* 0x080fe20007f7e0ff */
[----:B------:R-:W-:Y:S01]  /*3720*/  IMAD.SHL.U32 R155, R169, 0x4, RZ ;  /* 0x00000004a99b7824 */ /* 0x000fe200078e00ff */
[----:B------:R-:W-:Y:S01]  /*3730*/  LEA.HI.X.SX32 R163, R3, R17, 0x1, P2 ;  /* 0x0000001103a37211 */ /* 0x000fe200010f0eff */
[----:B------:R-:W-:Y:S01]  /*3740*/  IMAD.SHL.U32 R3, R169, 0x2, RZ ;  /* 0x00000002a9037824 */ /* 0x000fe200078e00ff */
[-C--:B------:R-:W-:Y:S01]  /*3750*/  IADD3 R202, P1, R221, R192.reuse, RZ ;  /* 0x000000c0ddca7210 */ /* 0x080fe20007f3e0ff */
[----:B------:R-:W-:Y:S01]  /*3760*/  IMAD.U32 R156, RZ, RZ, UR12 ;  /* 0x0000000cff9c7e24 */ /* 0x000fe2000f8e00ff */
[-C--:B------:R-:W-:Y:S01]  /*3770*/  LEA.HI.X.SX32 R205, R157, R193.reuse, 0x1, P6 ;  /* 0x000000c19dcd7211 */ /* 0x080fe200030f0eff */
[----:B------:R-:W-:Y:S01]  /*3780*/  IMAD.U32 R157, RZ, RZ, UR9 ;  /* 0x00000009ff9d7e24 */ /* 0x000fe2000f8e00ff */
[----:B------:R-:W-:Y:S01]  /*3790*/  LEA.HI.X.SX32 R197, R197, R193, 0x1, P5 ;  /* 0x000000c1c5c57211 */ /* 0x000fe200028f0eff */
[----:B------:R-:W-:Y:S01]  /*37a0*/  UIADD3.64 UR8, UR14, 0x7e, URZ ;  /* 0x0000007e0e087897 */ /* 0x000fe2000fffe03f */
[-C--:B------:R-:W-:Y:S01]  /*37b0*/  IADD3 R200, P2, R215, R192.reuse, RZ ;  /* 0x000000c0d7c87210 */ /* 0x080fe20007f5e0ff */
[----:B------:R-:W-:Y:S01]  /*37c0*/  IMAD.U32 R157, RZ, RZ, UR13 ;  /* 0x0000000dff9d7e24 */ /* 0x000fe2000f8e00ff */
[-C--:B------:R-:W-:Y:S01]  /*37d0*/  IADD3 R210, P6, R159, R192.reuse, RZ ;  /* 0x000000c09fd27210 */ /* 0x080fe20007fde0ff */
[----:B------:R-:W-:Y:S01]  /*37e0*/  IMAD.MOV.U32 R168, RZ, RZ, 0x3f800000 ;  /* 0x3f800000ffa87424 */ /* 0x000fe200078e00ff */
[----:B------:R-:W-:Y:S01]  /*37f0*/  IADD3 R212, P5, R201, R192, RZ ;  /* 0x000000c0c9d47210 */ /* 0x000fe20007fbe0ff */
[----:B------:R-:W-:Y:S01]  /*3800*/  IMAD.MOV.U32 R9, RZ, RZ, -0x800000 ;  /* 0xff800000ff097424 */ /* 0x000fe200078e00ff */
[----:B------:R-:W-:-:S02]  /*3810*/  LOP3.LUT R16, R16, 0x1800, RZ, 0xc0, !PT ;  /* 0x0000180010107812 */ /* 0x000fc400078ec0ff */
[----:B------:R-:W-:Y:S02]  /*3820*/  CS2R R24, SRZ ;  /* 0x0000000000187805 */ /* 0x000fe4000001ff00 */
[----:B------:R-:W-:Y:S02]  /*3830*/  LEA.HI.X.SX32 R199, R199, R193, 0x1, P0 ;  /* 0x000000c1c7c77211 */ /* 0x000fe400000f0eff */
[----:B------:R-:W-:Y:S02]  /*3840*/  CS2R R64, SRZ ;  /* 0x0000000000407805 */ /* 0x000fe4000001ff00 */
[----:B------:R-:W-:Y:S01]  /*3850*/  LEA.HI.X.SX32 R23, R8, R17, 0x1, P4 ;  /* 0x0000001108177211 */ /* 0x000fe200020f0eff */
[----:B------:R-:W-:Y:S01]  /*3860*/  IMAD.MOV.U32 R8, RZ, RZ, RZ ;  /* 0x000000ffff087224 */ /* 0x000fe200078e00ff */
[----:B------:R-:W-:Y:S02]  /*3870*/  IADD3 R214, P0, R209, R192, RZ ;  /* 0x000000c0d1d67210 */ /* 0x000fe40007f1e0ff */
[----:B------:R-:W-:-:S02]  /*3880*/  CS2R R66, SRZ ;  /* 0x0000000000427805 */ /* 0x000fc4000001ff00 */
[----:B------:R-:W-:Y:S02]  /*3890*/  IADD3 R206, P4, R223, R192, RZ ;  /* 0x000000c0dfce7210 */ /* 0x000fe40007f9e0ff */
[----:B------:R-:W-:Y:S02]  /*38a0*/  CS2R R68, SRZ ;  /* 0x0000000000447805 */ /* 0x000fe4000001ff00 */
[-C--:B------:R-:W-:Y:S02]  /*38b0*/  LEA.HI.X.SX32 R195, R195, R193.reuse, 0x1, P3 ;  /* 0x000000c1c3c37211 */ /* 0x080fe400018f0eff */
[----:B------:R-:W-:Y:S02]  /*38c0*/  CS2R R70, SRZ ;  /* 0x0000000000467805 */ /* 0x000fe4000001ff00 */
[----:B------:R-:W-:Y:S02]  /*38d0*/  LEA.HI.X.SX32 R203, R203, R193, 0x1, P1 ;  /* 0x000000c1cbcb7211 */ /* 0x000fe400008f0eff */
[----:B------:R-:W-:-:S02]  /*38e0*/  CS2R R72, SRZ ;  /* 0x0000000000487805 */ /* 0x000fc4000001ff00 */
[----:B------:R-:W-:Y:S02]  /*38f0*/  IADD3 R208, P3, R229, R192, RZ ;  /* 0x000000c0e5d07210 */ /* 0x000fe40007f7e0ff */
[----:B------:R-:W-:Y:S02]  /*3900*/  CS2R R74, SRZ ;  /* 0x00000000004a7805 */ /* 0x000fe4000001ff00 */
[-C--:B------:R-:W-:Y:S02]  /*3910*/  LEA.HI.X.SX32 R211, R153, R193.reuse, 0x1, P6 ;  /* 0x000000c199d37211 */ /* 0x080fe400030f0eff */
[----:B------:R-:W-:Y:S02]  /*3920*/  CS2R R76, SRZ ;  /* 0x00000000004c7805 */ /* 0x000fe4000001ff00 */
[----:B------:R-:W-:Y:S02]  /*3930*/  LEA.HI.X.SX32 R213, R159, R193, 0x1, P5 ;  /* 0x000000c19fd57211 */ /* 0x000fe400028f0eff */
[----:B------:R-:W-:-:S02]  /*3940*/  CS2R R78, SRZ ;  /* 0x00000000004e7805 */ /* 0x000fc4000001ff00 */
[----:B------:R-:W-:Y:S02]  /*3950*/  LEA.HI.X.SX32 R201, R201, R193, 0x1, P2 ;  /* 0x000000c1c9c97211 */ /* 0x000fe400010f0eff */
[----:B------:R-:W-:Y:S02]  /*3960*/  CS2R R80, SRZ ;  /* 0x0000000000507805 */ /* 0x000fe4000001ff00 */
[----:B------:R-:W-:Y:S02]  /*3970*/  LEA R222, P1, R169, R192, 0x4 ;  /* 0x000000c0a9de7211 */ /* 0x000fe400078220ff */
[----:B------:R-:W-:Y:S02]  /*3980*/  CS2R R82, SRZ ;  /* 0x0000000000527805 */ /* 0x000fe4000001ff00 */
[----:B------:R-:W-:Y:S02]  /*3990*/  LOP3.LUT R224, R16, 0x7e, R19, 0xf8, !PT ;  /* 0x0000007e10e07812 */ /* 0x000fe400078ef813 */
[----:B------:R-:W-:-:S02]  /*39a0*/  CS2R R84, SRZ ;  /* 0x0000000000547805 */ /* 0x000fc4000001ff00 */
[-C--:B------:R-:W-:Y:S02]  /*39b0*/  IADD3 R216, P6, R3, R192.reuse, RZ ;  /* 0x000000c003d87210 */ /* 0x080fe40007fde0ff */
[----:B------:R-:W-:Y:S02]  /*39c0*/  CS2R R86, SRZ ;  /* 0x0000000000567805 */ /* 0x000fe4000001ff00 */
[CC--:B------:R-:W-:Y:S02]  /*39d0*/  LEA R218, P5, R169.reuse, R192.reuse, 0x2 ;  /* 0x000000c0a9da7211 */ /* 0x0c0fe400078a10ff */
[----:B------:R-:W-:Y:S02]  /*39e0*/  CS2R R88, SRZ ;  /* 0x0000000000587805 */ /* 0x000fe4000001ff00 */
[----:B------:R-:W-:Y:S02]  /*39f0*/  LEA R220, P2, R169, R192, 0x3 ;  /* 0x000000c0a9dc7211 */ /* 0x000fe400078418ff */
[----:B------:R-:W-:-:S02]  /*3a00*/  CS2R R90, SRZ ;  /* 0x00000000005a7805 */ /* 0x000fc4000001ff00 */
[-C--:B------:R-:W-:Y:S02]  /*3a10*/  LEA.HI.X.SX32 R215, R207, R193.reuse, 0x1, P0 ;  /* 0x000000c1cfd77211 */ /* 0x080fe400000f0eff */
[----:B------:R-:W-:Y:S02]  /*3a20*/  CS2R R92, SRZ ;  /* 0x00000000005c7805 */ /* 0x000fe4000001ff00 */
[----:B------:R-:W-:Y:S02]  /*3a30*/  LEA.HI.X.SX32 R207, R209, R193, 0x1, P4 ;  /* 0x000000c1d1cf7211 */ /* 0x000fe400020f0eff */
[----:B------:R-:W-:Y:S02]  /*3a40*/  CS2R R94, SRZ ;  /* 0x00000000005e7805 */ /* 0x000fe4000001ff00 */
[----:B------:R-:W-:Y:S02]  /*3a50*/  LOP3.LUT R20, R20, 0x17e, R19, 0x78, !PT ;  /* 0x0000017e14147812 */ /* 0x000fe400078e7813 */
[----:B------:R-:W-:-:S02]  /*3a60*/  CS2R R96, SRZ ;  /* 0x0000000000607805 */ /* 0x000fc4000001ff00 */
[-C--:B------:R-:W-:Y:S02]  /*3a70*/  LEA.HI.X.SX32 R209, R219, R193.reuse, 0x1, P3 ;  /* 0x000000c1dbd17211 */ /* 0x080fe400018f0eff */
[----:B------:R-:W-:Y:S02]  /*3a80*/  CS2R R98, SRZ ;  /* 0x0000000000627805 */ /* 0x000fe4000001ff00 */
[----:B------:R-:W-:Y:S02]  /*3a90*/  LEA.HI.X.SX32 R223, R217, R193, 0x1, P1 ;  /* 0x000000c1d9df7211 */ /* 0x000fe400008f0eff */
[----:B------:R-:W-:Y:S02]  /*3aa0*/  CS2R R100, SRZ ;  /* 0x0000000000647805 */ /* 0x000fe4000001ff00 */
[----:B------:R-:W-:Y:S02]  /*3ab0*/  LOP3.LUT R19, R19, 0x6, RZ, 0xc0, !PT ;  /* 0x0000000613137812 */ /* 0x000fe400078ec0ff */
        /* <DEDUP_REMOVED lines=25> */
[C---:B------:R-:W-:Y:S01]  /*3c50*/  LOP3.LUT R17, R224.reuse, 0x10, RZ, 0x3c, !PT ;  /* 0x00000010e0117812 */ /* 0x040fe200078e3cff */
[----:B------:R-:W-:Y:S01]  /*3c60*/  IMAD.U32 R156, RZ, RZ, UR8 ;  /* 0x00000008ff9c7e24 */ /* 0x000fe2000f8e00ff */
[C---:B------:R-:W-:Y:S01]  /*3c70*/  LOP3.LUT R16, R224.reuse, 0x20, RZ, 0x3c, !PT ;  /* 0x00000020e0107812 */ /* 0x040fe200078e3cff */
[----:B------:R-:W-:Y:S01]  /*3c80*/  IMAD.U32 R157, RZ, RZ, UR9 ;  /* 0x00000009ff9d7e24 */ /* 0x000fe2000f8e00ff */
[C---:B------:R-:W-:Y:S01]  /*3c90*/  LOP3.LUT R15, R224.reuse, 0x30, RZ, 0x3c, !PT ;  /* 0x00000030e00f7812 */ /* 0x040fe200078e3cff */
[----:B------:R-:W-:Y:S01]  /*3ca0*/  UMOV UR60, URZ ;  /* 0x0000003f003c7c82 */ /* 0x000fe20008000000 */
[C---:B------:R-:W-:Y:S01]  /*3cb0*/  LOP3.LUT R14, R224.reuse, 0x40, RZ, 0x3c, !PT ;  /* 0x00000040e00e7812 */ /* 0x040fe200078e3cff */
[----:B------:R-:W-:Y:S01]  /*3cc0*/  UIADD3.64 UR18, UR14, 0x80, URZ ;  /* 0x000000800e127897 */ /* 0x000fe2000fffe03f */
[C---:B------:R-:W-:Y:S01]  /*3cd0*/  LOP3.LUT R13, R224.reuse, 0x50, RZ, 0x3c, !PT ;  /* 0x00000050e00d7812 */ /* 0x040fe200078e3cff */
[----:B------:R-:W-:Y:S01]  /*3ce0*/  UIADD3.64 UR22, UR14, 0x82, URZ ;  /* 0x000000820e167897 */ /* 0x000fe2000fffe03f */
[C---:B------:R-:W-:Y:S01]  /*3cf0*/  LOP3.LUT R12, R224.reuse, 0x60, RZ, 0x3c, !PT ;  /* 0x00000060e00c7812 */ /* 0x040fe200078e3cff */
[----:B------:R-:W-:Y:S01]  /*3d00*/  UIADD3.64 UR26, UR14, 0x84, URZ ;  /* 0x000000840e1a7897 */ /* 0x000fe2000fffe03f */
[----:B------:R-:W-:Y:S01]  /*3d10*/  LOP3.LUT R11, R224, 0x70, RZ, 0x3c, !PT ;  /* 0x00000070e00b7812 */ /* 0x000fe200078e3cff */
[----:B------:R-:W-:Y:S01]  /*3d20*/  UIADD3.64 UR30, UR14, 0xfe, URZ ;  /* 0x000000fe0e1e7897 */ /* 0x000fe2000fffe03f */
[----:B------:R-:W-:Y:S01]  /*3d30*/  LOP3.LUT R10, R225, 0x8, RZ, 0xfc, !PT ;  /* 0x00000008e10a7812 */ /* 0x000fe200078efcff */
[----:B------:R-:W-:Y:S01]  /*3d40*/  UIADD3.64 UR34, UR14, 0x100, URZ ;  /* 0x000001000e227897 */ /* 0x000fe2000fffe03f */
[-C--:B------:R-:W-:Y:S01]  /*3d50*/  LEA.HI.X.SX32 R219, R3, R193.reuse, 0x1, P5 ;  /* 0x000000c103db7211 */ /* 0x080fe200028f0eff */
[----:B------:R-:W-:Y:S01]  /*3d60*/  UIADD3.64 UR38, UR14, 0x102, URZ ;  /* 0x000001020e267897 */ /* 0x000fe2000fffe03f */
[-C--:B------:R-:W-:Y:S01]  /*3d70*/  LEA.HI.X.SX32 R221, R155, R193.reuse, 0x1, P2 ;  /* 0x000000c19bdd7211 */ /* 0x080fe200010f0eff */
[----:B------:R-:W-:Y:S01]  /*3d80*/  UIADD3.64 UR42, UR14, 0x104, URZ ;  /* 0x000001040e2a7897 */ /* 0x000fe2000fffe03f */
[----:B------:R-:W-:Y:S01]  /*3d90*/  LEA.HI.X.SX32 R217, R169, R193, 0x1, P6 ;  /* 0x000000c1a9d97211 */ /* 0x000fe200030f0eff */
[----:B------:R-:W-:-:S02]  /*3da0*/  UIADD3.64 UR46, UR14, 0x17e, URZ ;  /* 0x0000017e0e2e7897 */ /* 0x000fc4000fffe03f */
[----:B------:R-:W-:Y:S02]  /*3db0*/  UIADD3.64 UR50, UR14, 0x180, URZ ;  /* 0x000001800e327897 */ /* 0x000fe4000fffe03f */
[----:B------:R-:W-:Y:S02]  /*3dc0*/  UIADD3.64 UR54, UR14, 0x182, URZ ;  /* 0x000001820e367897 */ /* 0x000fe4000fffe03f */
[----:B------:R-:W-:Y:S01]  /*3dd0*/  UIADD3.64 UR58, UR14, 0x184, URZ ;  /* 0x000001840e3a7897 */ /* 0x000fe2000fffe03f */
[----:B------:R-:W-:-:S11]  /*3de0*/  ULDC UR61, c[0x0][0x238] ;  /* 0x00008e00003d7ab9 */ /* 0x000fd60000000800 */
.L_x_1:
[C---:B------:R-:W-:Y:S01]  /*3df0*/  IMAD.WIDE R230, R18.reuse, 0x2, R210 ;  /* 0x0000000212e67825 */ /* 0x040fe200078e02d2 */
[----:B------:R-:W-:Y:S02]  /*3e00*/  MOV R240, UR51 ;  /* 0x0000003300f07c02 */ /* 0x000fe40008000f00 */
[----:B------:R-:W-:Y:S01]  /*3e10*/  MOV R241, UR50 ;  /* 0x0000003200f17c02 */ /* 0x000fe20008000f00 */
[C---:B------:R-:W-:Y:S01]  /*3e20*/  IMAD.WIDE R232, R18.reuse, 0x2, R218 ;  /* 0x0000000212e87825 */ /* 0x040fe200078e02da */
[----:B------:R0:W2:Y:S01]  /*3e30*/  LDG.E.U16 R244, desc[UR6][R230.64] ;  /* 0x00000006e6f47981 */ /* 0x0000a2000c1e1500 */
[----:B------:R-:W-:Y:S02]  /*3e40*/  MOV R238, UR55 ;  /* 0x0000003700ee7c02 */ /* 0x000fe40008000f00 */
[----:B------:R-:W-:Y:S01]  /*3e50*/  IMAD.WIDE R234, R18, 0x2, R216 ;  /* 0x0000000212ea7825 */ /* 0x000fe200078e02d8 */
[----:B------:R1:W3:Y:S01]  /*3e60*/  LDG.E.U16 R245, desc[UR6][R232.64] ;  /* 0x00000006e8f57981 */ /* 0x0002e2000c1e1500 */
[----:B------:R-:W-:-:S02]  /*3e70*/  MOV R239, UR54 ;  /* 0x0000003600ef7c02 */ /* 0x000fc40008000f00 */
[C---:B------:R-:W-:Y:S01]  /*3e80*/  IMAD.WIDE R236, R18.reuse, 0x2, R192 ;  /* 0x0000000212ec7825 */ /* 0x040fe200078e02c0 */
[----:B------:R4:W5:Y:S01]  /*3e90*/  LDG.E.U16 R242, desc[UR6][R234.64] ;  /* 0x00000006eaf27981 */ /* 0x000962000c1e1500 */
[----:B------:R-:W-:Y:S02]  /*3ea0*/  MOV R3, UR59 ;  /* 0x0000003b00037c02 */ /* 0x000fe40008000f00 */
[C---:B------:R-:W-:Y:S01]  /*3eb0*/  IMAD.WIDE R158, R18.reuse, 0x2, R222 ;  /* 0x00000002129e7825 */ /* 0x040fe200078e02de */
[----:B------:R4:W2:Y:S01]  /*3ec0*/  LDG.E.U16 R243, desc[UR6][R236.64] ;  /* 0x00000006ecf37981 */ /* 0x0008a2000c1e1500 */
[----:B------:R-:W-:Y:S02]  /*3ed0*/  MOV R4, UR58 ;  /* 0x0000003a00047c02 */ /* 0x000fe40008000f00 */
[C---:B------:R-:W-:Y:S02]  /*3ee0*/  IMAD.WIDE R154, R18.reuse, 0x2, R204 ;  /* 0x00000002129a7825 */ /* 0x040fe400078e02cc */
[----:B------:R-:W3:Y:S02]  /*3ef0*/  LDG.E.U16 R159, desc[UR6][R158.64] ;  /* 0x000000069e9f7981 */ /* 0x000ee4000c1e1500 */
[----:B------:R-:W-:-:S02]  /*3f00*/  IMAD.WIDE R228, R18, 0x2, R194 ;  /* 0x0000000212e47825 */ /* 0x000fc400078e02c2 */
[----:B------:R4:W5:Y:S02]  /*3f10*/  LDG.E.U16 R246, desc[UR6][R154.64] ;  /* 0x000000069af67981 */ /* 0x000964000c1e1500 */
[C---:B------:R-:W-:Y:S02]  /*3f20*/  IMAD.WIDE R152, R18.reuse, 0x2, R220 ;  /* 0x0000000212987825 */ /* 0x040fe400078e02dc */
[----:B------:R-:W5:Y:S02]  /*3f30*/  LDG.E.U16 R228, desc[UR6][R228.64] ;  /* 0x00000006e4e47981 */ /* 0x000f64000c1e1500 */
[C---:B------:R-:W-:Y:S02]  /*3f40*/  IMAD.WIDE R156, R18.reuse, 0x2, R212 ;  /* 0x00000002129c7825 */ /* 0x040fe400078e02d4 */
[----:B------:R-:W5:Y:S02]  /*3f50*/  LDG.E.U16 R247, desc[UR6][R152.64] ;  /* 0x0000000698f77981 */ /* 0x000f64000c1e1500 */
[----:B0-----:R-:W-:-:S02]  /*3f60*/  IMAD.WIDE R230, R18, 0x2, R196 ;  /* 0x0000000212e67825 */ /* 0x001fc400078e02c4 */
[----:B------:R0:W5:Y:S02]  /*3f70*/  LDG.E.U16 R249, desc[UR6][R156.64] ;  /* 0x000000069cf97981 */ /* 0x000164000c1e1500 */
[C---:B-1----:R-:W-:Y:S02]  /*3f80*/  IMAD.WIDE R232, R18.reuse, 0x2, R198 ;  /* 0x0000000212e87825 */ /* 0x042fe400078e02c6 */
[----:B------:R-:W5:Y:S02]  /*3f90*/  LDG.E.U16 R231, desc[UR6][R230.64] ;  /* 0x00000006e6e77981 */ /* 0x000f64000c1e1500 */
[C---:B----4-:R-:W-:Y:S02]  /*3fa0*/  IMAD.WIDE R234, R18.reuse, 0x2, R200 ;  /* 0x0000000212ea7825 */ /* 0x050fe400078e02c8 */
[----:B------:R-:W4:Y:S02]  /*3fb0*/  LDG.E.U16 R232, desc[UR6][R232.64] ;  /* 0x00000006e8e87981 */ /* 0x000f24000c1e1500 */
[----:B------:R-:W-:-:S02]  /*3fc0*/  IMAD.WIDE R236, R18, 0x2, R202 ;  /* 0x0000000212ec7825 */ /* 0x000fc400078e02ca */
[----:B------:R-:W4:Y:S02]  /*3fd0*/  LDG.E.U16 R235, desc[UR6][R234.64] ;  /* 0x00000006eaeb7981 */ /* 0x000f24000c1e1500 */
[C---:B------:R-:W-:Y:S02]  /*3fe0*/  IMAD.WIDE R154, R18.reuse, 0x2, R206 ;  /* 0x00000002129a7825 */ /* 0x040fe400078e02ce */
[----:B------:R-:W4:Y:S02]  /*3ff0*/  LDG.E.U16 R236, desc[UR6][R236.64] ;  /* 0x00000006ecec7981 */ /* 0x000f24000c1e1500 */
[C---:B0-----:R-:W-:Y:S02]  /*4000*/  IMAD.WIDE R156, R18.reuse, 0x2, R214 ;  /* 0x00000002129c7825 */ /* 0x041fe400078e02d6 */
[----:B------:R-:W4:Y:S02]  /*4010*/  LDG.E.U16 R229, desc[UR6][R154.64] ;  /* 0x000000069ae57981 */ /* 0x000f24000c1e1500 */
[----:B------:R-:W-:-:S02]  /*4020*/  IMAD.WIDE R152, R18, 0x2, R208 ;  /* 0x0000000212987825 */ /* 0x000fc400078e02d0 */
[----:B------:R-:W4:Y:S04]  /*4030*/  LDG.E.U16 R248, desc[UR6][R156.64] ;  /* 0x000000069cf87981 */ /* 0x000f28000c1e1500 */
[----:B------:R-:W4:Y:S01]  /*4040*/  LDG.E.U16 R250, desc[UR6][R152.64] ;  /* 0x0000000698fa7981 */ /* 0x000f22000c1e1500 */
[----:B------:R-:W-:Y:S01]  /*4050*/  BAR.SYNC.DEFER_BLOCKING 0x0 ;  /* 0x0000000000007b1d */ /* 0x000fe20000010000 */
[----:B------:R-:W-:-:S13]  /*4060*/  R2UR UR8, R5 ;  /* 0x00000000050872ca */ /* 0x000fda00000e0000 */
[----:B------:R-:W-:-:S04]  /*4070*/  USHF.L.U32 UR8, UR8, 0x9, URZ ;  /* 0x0000000908087899 */ /* 0x000fc8000800063f */
[----:B------:R-:W-:-:S04]  /*4080*/  ULOP3.LUT UR8, UR8, 0x800, URZ, 0xc0, !UPT ;  /* 0x0000080008087892 */ /* 0x000fc8000f8ec03f */
[----:B------:R-:W-:-:S04]  /*4090*/  ULEA.HI UR8, UR4, UR8, URZ, 0x1c ;  /* 0x0000000804087291 */ /* 0x000fc8000f8fe03f */
[----:B------:R-:W-:Y:S01]  /*40a0*/  ULOP3.LUT UR8, UR8, 0x3fff, URZ, 0xc0, !UPT ;  /* 0x00003fff08087892 */ /* 0x000fe2000f8ec03f */
[----:B------:R-:W-:Y:S01]  /*40b0*/  UMOV UR11, 0x40000040 ;  /* 0x40000040000b7882 */ /* 0x000fe20000000000 */
[----:B------:R-:W-:Y:S02]  /*40c0*/  UMOV UR9, 0x40000040 ;  /* 0x4000004000097882 */ /* 0x000fe40000000000 */
[----:B------:R-:W-:Y:S02]  /*40d0*/  UIADD3 UR12, UP0, UR8, 0x80, URZ ;  /* 0x00000080080c7890 */ /* 0x000fe4000ff1e03f */
[----:B------:R-:W-:Y:S02]  /*40e0*/  UIADD3.64 UR50, UR14, 0x2, URZ ;  /* 0x000000020e327897 */ /* 0x000fe4000fffe03f */
[----:B------:R-:W-:Y:S01]  /*40f0*/  UIADD3.64 UR54, UR14, 0x4, URZ ;  /* 0x000000040e367897 */ /* 0x000fe2000fffe03f */
[----:B--2---:R-:W-:Y:S04]  /*4100*/  STS.U16 [R224+UR4+0x10000], R243 ;  /* 0x010000f3e0007988 */ /* 0x004fe80008000404 */
[----:B---3--:R0:W-:Y:S04]  /*4110*/  STS.U16 [R224+UR4+0x10400], R159 ;  /* 0x0104009fe0007988 */ /* 0x0081e80008000404 */
[----:B-----5:R-:W-:Y:S04]  /*4120*/  STS.U16 [R17+UR4+0x10080], R242 ;  /* 0x010080f211007988 */ /* 0x020fe80008000404 */
[----:B------:R-:W-:Y:S04]  /*4130*/  STS.U16 [R17+UR4+0x10480], R228 ;  /* 0x010480e411007988 */ /* 0x000fe80008000404 */
[----:B------:R-:W-:Y:S04]  /*4140*/  STS.U16 [R16+UR4+0x10100], R245 ;  /* 0x010100f510007988 */ /* 0x000fe80008000404 */
[----:B------:R1:W-:Y:S04]  /*4150*/  STS.U16 [R16+UR4+0x10500], R231 ;  /* 0x010500e710007988 */ /* 0x0003e80008000404 */
[----:B------:R-:W-:Y:S04]  /*4160*/  STS.U16 [R15+UR4+0x10180], R244 ;  /* 0x010180f40f007988 */ /* 0x000fe80008000404 */
[----:B----4-:R-:W-:Y:S04]  /*4170*/  STS.U16 [R15+UR4+0x10580], R232 ;  /* 0x010580e80f007988 */ /* 0x010fe80008000404 */
[----:B------:R-:W-:Y:S04]  /*4180*/  STS.U16 [R14+UR4+0x10200], R247 ;  /* 0x010200f70e007988 */ /* 0x000fe80008000404 */
[----:B------:R-:W-:Y:S04]  /*4190*/  STS.U16 [R14+UR4+0x10600], R235 ;  /* 0x010600eb0e007988 */ /* 0x000fe80008000404 */
[----:B------:R-:W-:Y:S04]  /*41a0*/  STS.U16 [R13+UR4+0x10280], R246 ;  /* 0x010280f60d007988 */ /* 0x000fe80008000404 */
[----:B------:R-:W-:Y:S04]  /*41b0*/  STS.U16 [R13+UR4+0x10680], R236 ;  /* 0x010680ec0d007988 */ /* 0x000fe80008000404 */
[----:B------:R-:W-:Y:S04]  /*41c0*/  STS.U16 [R12+UR4+0x10300], R249 ;  /* 0x010300f90c007988 */ /* 0x000fe80008000404 */
[----:B------:R2:W-:Y:S04]  /*41d0*/  STS.U16 [R12+UR4+0x10700], R229 ;  /* 0x010700e50c007988 */ /* 0x0005e80008000404 */
[----:B------:R-:W-:Y:S04]  /*41e0*/  STS.U16 [R11+UR4+0x10380], R248 ;  /* 0x010380f80b007988 */ /* 0x000fe80008000404 */
[----:B------:R-:W-:Y:S01]  /*41f0*/  STS.U16 [R11+UR4+0x10780], R250 ;  /* 0x010780fa0b007988 */ /* 0x000fe20008000404 */
[----:B------:R3:W-:Y:S06]  /*4200*/  MEMBAR.ALL.CTA ;  /* 0x0000000000007992 */ /* 0x0007ec0000008000 */
[----:B---3--:R-:W3:Y:S02]  /*4210*/  FENCE.VIEW.ASYNC.S ;  /* 0x00000000000073c6 */ /* 0x008ee40000000000 */
[----:B---3--:R-:W-:Y:S06]  /*4220*/  BAR.SYNC.DEFER_BLOCKING 0x0 ;  /* 0x0000000000007b1d */ /* 0x008fec0000010000 */
[----:B0-----:R-:W-:-:S06]  /*4230*/  WARPGROUP.ARRIVE ;  /* 0x00000000000079c5 */ /* 0x001fcc0000000000 */
[----:B------:R-:W-:Y:S01]  /*4240*/  HGMMA.64x16x16.F32.BF16 R152, gdesc[UR8].tnspA, RZ, !UPT ;  /* 0x20200000089879f0 */ /* 0x000fe2000c7018ff */
[----:B------:R-:W-:Y:S02]  /*4250*/  UMOV UR8, URZ ;  /* 0x0000003f00087c82 */ /* 0x000fe40008000000 */
[----:B------:R-:W-:-:S04]  /*4260*/  UIADD3.X UR13, UR8, 0x40000040, URZ, UP0, !UPT ;  /* 0x40000040080d7890 */ /* 0x000fc800087fe43f */
[----:B------:R-:W-:-:S05]  /*4270*/  UIADD3.64 UR48, UR12, 0x80, URZ ;  /* 0x000000800c307897 */ /* 0x000fca000fffe03f */
[----:B------:R-:W-:Y:S01]  /*4280*/  HGMMA.64x16x16.F32.BF16 R152, gdesc[UR12].tnspA, R152 ;  /* 0x202000000c9879f0 */ /* 0x000fe20008701898 */
[----:B------:R-:W-:-:S03]  /*4290*/  UIADD3.64 UR52, UR12, 0x100, URZ ;  /* 0x000001000c347897 */ /* 0x000fc6000fffe03f */
[----:B------:R-:W-:Y:S01]  /*42a0*/  HGMMA.64x16x16.F32.BF16 R152, gdesc[UR48].tnspA, R152 ;  /* 0x20200000309879f0 */ /* 0x000fe20008701898 */
[----:B------:R-:W-:Y:S02]  /*42b0*/  UIADD3.64 UR58, UR14, 0x7e, URZ ;  /* 0x0000007e0e3a7897 */ /* 0x000fe4000fffe03f */
[----:B------:R-:W-:-:S03]  /*42c0*/  UIADD3.64 UR56, UR12, 0x180, URZ ;  /* 0x000001800c387897 */ /* 0x000fc6000fffe03f */
[----:B------:R-:W-:Y:S01]  /*42d0*/  HGMMA.64x16x16.F32.BF16 R152, gdesc[UR52].tnspA, R152 ;  /* 0x20200000349879f0 */ /* 0x000fe20008701898 */
[----:B------:R-:W-:-:S05]  /*42e0*/  UIADD3.64 UR16, UR12, 0x200, URZ ;  /* 0x000002000c107897 */ /* 0x000fca000fffe03f */
[----:B------:R-:W-:Y:S01]  /*42f0*/  HGMMA.64x16x16.F32.BF16 R152, gdesc[UR56].tnspA, R152 ;  /* 0x20200000389879f0 */ /* 0x000fe20008701898 */
        /* <DEDUP_REMOVED lines=12> */
[----:B-1----:R-:W-:Y:S01]  /*43c0*/  IMAD.WIDE R230, R8, 0x2, R190 ;  /* 0x0000000208e67825 */ /* 0x002fe200078e02be */
[----:B------:R-:W-:-:S03]  /*43d0*/  UIADD3.64 UR44, UR12, 0x580, URZ ;  /* 0x000005800c2c7897 */ /* 0x000fc6000fffe03f */
[----:B--2---:R-:W-:Y:S01]  /*43e0*/  IMAD.WIDE R228, R8, 0x2, R188 ;  /* 0x0000000208e47825 */ /* 0x004fe200078e02bc */
[----:B------:R-:W-:Y:S01]  /*43f0*/  R2UR UR51, R240 ;  /* 0x00000000f03372ca */ /* 0x000fe200000e0000 */
[----:B------:R0:W2:Y:S01]  /*4400*/  LDG.E.U16 R247, desc[UR6][R230.64] ;  /* 0x00000006e6f77981 */ /* 0x0000a2000c1e1500 */
[----:B------:R-:W-:Y:S01]  /*4410*/  R2UR UR50, R241 ;  /* 0x00000000f13272ca */ /* 0x000fe200000e0000 */
[----:B------:R-:W-:Y:S01]  /*4420*/  HGMMA.64x16x16.F32.BF16 R152, gdesc[UR40].tnspA, R152 ;  /* 0x20200000289879f0 */ /* 0x000fe20008701898 */
[----:B------:R-:W-:Y:S01]  /*4430*/  R2UR UR55, R238 ;  /* 0x00000000ee3772ca */ /* 0x000fe200000e0000 */
[----:B------:R1:W3:Y:S01]  /*4440*/  LDG.E.U16 R245, desc[UR6][R228.64] ;  /* 0x00000006e4f57981 */ /* 0x0002e2000c1e1500 */
[----:B------:R-:W-:Y:S01]  /*4450*/  R2UR UR54, R239 ;  /* 0x00000000ef3672ca */ /* 0x000fe200000e0000 */
[----:B------:R-:W-:-:S04]  /*4460*/  IMAD.WIDE R240, R8, 0x2, R186 ;  /* 0x0000000208f07825 */ /* 0x000fc800078e02ba */
[----:B------:R-:W-:-:S04]  /*4470*/  IMAD.WIDE R238, R8, 0x2, R184 ;  /* 0x0000000208ee7825 */ /* 0x000fc800078e02b8 */
[----:B------:R-:W-:-:S04]  /*4480*/  IMAD.WIDE R236, R8, 0x2, R182 ;  /* 0x0000000208ec7825 */ /* 0x000fc800078e02b6 */
[----:B------:R-:W-:-:S04]  /*4490*/  IMAD.WIDE R234, R8, 0x2, R180 ;  /* 0x0000000208ea7825 */ /* 0x000fc800078e02b4 */
[C---:B------:R-:W-:Y:S01]  /*44a0*/  IMAD.WIDE R232, R8.reuse, 0x2, R178 ;  /* 0x0000000208e87825 */ /* 0x040fe200078e02b2 */
[----:B------:R-:W-:Y:S01]  /*44b0*/  R2UR UR59, R3 ;  /* 0x00000000033b72ca */ /* 0x000fe200000e0000 */
[----:B------:R4:W5:Y:S02]  /*44c0*/  LDG.E.U16 R243, desc[UR6][R238.64] ;  /* 0x00000006eef37981 */ /* 0x000964000c1e1500 */
[----:B0-----:R-:W-:Y:S01]  /*44d0*/  IMAD.WIDE R230, R8, 0x2, R176 ;  /* 0x0000000208e67825 */ /* 0x001fe200078e02b0 */
[----:B------:R-:W-:Y:S01]  /*44e0*/  R2UR UR58, R4 ;  /* 0x00000000043a72ca */ /* 0x000fe200000e0000 */
[----:B------:R0:W5:Y:S02]  /*44f0*/  LDG.E.U16 R3, desc[UR6][R240.64] ;  /* 0x00000006f0037981 */ /* 0x000164000c1e1500 */
[C---:B-1----:R-:W-:Y:S02]  /*4500*/  IMAD.WIDE R228, R8.reuse, 0x2, R174 ;  /* 0x0000000208e47825 */ /* 0x042fe400078e02ae */
[----:B------:R1:W5:Y:S02]  /*4510*/  LDG.E.U16 R249, desc[UR6][R236.64] ;  /* 0x00000006ecf97981 */ /* 0x000364000c1e1500 */
[----:B----4-:R-:W-:-:S02]  /*4520*/  IMAD.WIDE R238, R8, 0x2, R170 ;  /* 0x0000000208ee7825 */ /* 0x010fc400078e02aa */
[----:B------:R4:W5:Y:S02]  /*4530*/  LDG.E.U16 R251, desc[UR6][R234.64] ;  /* 0x00000006eafb7981 */ /* 0x000964000c1e1500 */
[C---:B0-----:R-:W-:Y:S02]  /*4540*/  IMAD.WIDE R240, R8.reuse, 0x2, R172 ;  /* 0x0000000208f07825 */ /* 0x041fe400078e02ac */
[----:B------:R0:W5:Y:S02]  /*4550*/  LDG.E.U16 R4, desc[UR6][R232.64] ;  /* 0x00000006e8047981 */ /* 0x000164000c1e1500 */
[C---:B-1----:R-:W-:Y:S02]  /*4560*/  IMAD.WIDE R236, R8.reuse, 0x2, R166 ;  /* 0x0000000208ec7825 */ /* 0x042fe400078e02a6 */
[----:B------:R1:W5:Y:S02]  /*4570*/  LDG.E.U16 R242, desc[UR6][R230.64] ;  /* 0x00000006e6f27981 */ /* 0x000364000c1e1500 */
[----:B----4-:R-:W-:-:S02]  /*4580*/  IMAD.WIDE R234, R8, 0x2, R164 ;  /* 0x0000000208ea7825 */ /* 0x010fc400078e02a4 */
[----:B------:R4:W5:Y:S02]  /*4590*/  LDG.E.U16 R244, desc[UR6][R228.64] ;  /* 0x00000006e4f47981 */ /* 0x000964000c1e1500 */
[C---:B0-----:R-:W-:Y:S02]  /*45a0*/  IMAD.WIDE R232, R8.reuse, 0x2, R162 ;  /* 0x0000000208e87825 */ /* 0x041fe400078e02a2 */
[----:B------:R-:W5:Y:S01]  /*45b0*/  LDG.E.U16 R241, desc[UR6][R240.64] ;  /* 0x00000006f0f17981 */ /* 0x000f62000c1e1500 */
[----:B------:R-:W-:Y:S01]  /*45c0*/  HGMMA.64x16x16.F32.BF16 R152, gdesc[UR44].tnspA, R152 ;  /* 0x202000002c9879f0 */ /* 0x000fe20008701898 */
[C---:B-1----:R-:W-:Y:S02]  /*45d0*/  IMAD.WIDE R230, R8.reuse, 0x2, R160 ;  /* 0x0000000208e67825 */ /* 0x042fe400078e02a0 */
[----:B------:R-:W5:Y:S02]  /*45e0*/  LDG.E.U16 R239, desc[UR6][R238.64] ;  /* 0x00000006eeef7981 */ /* 0x000f64000c1e1500 */
[----:B----4-:R-:W-:-:S02]  /*45f0*/  IMAD.WIDE R228, R8, 0x2, R22 ;  /* 0x0000000208e47825 */ /* 0x010fc400078e0216 */
[----:B------:R0:W4:Y:S04]  /*4600*/  LDG.E.U16 R237, desc[UR6][R236.64] ;  /* 0x00000006eced7981 */ /* 0x000128000c1e1500 */
[----:B------:R-:W4:Y:S04]  /*4610*/  LDG.E.U16 R235, desc[UR6][R234.64] ;  /* 0x00000006eaeb7981 */ /* 0x000f28000c1e1500 */
[----:B------:R-:W4:Y:S04]  /*4620*/  LDG.E.U16 R233, desc[UR6][R232.64] ;  /* 0x00000006e8e97981 */ /* 0x000f28000c1e1500 */
[----:B------:R1:W4:Y:S04]  /*4630*/  LDG.E.U16 R231, desc[UR6][R230.64] ;  /* 0x00000006e6e77981 */ /* 0x000328000c1e1500 */
[----:B------:R1:W4:Y:S01]  /*4640*/  LDG.E.U16 R229, desc[UR6][R228.64] ;  /* 0x00000006e4e57981 */ /* 0x000322000c1e1500 */
[----:B------:R-:W-:-:S09]  /*4650*/  UIADD3.64 UR48, UR12, 0x600, URZ ;  /* 0x000006000c307897 */ /* 0x000fd2000fffe03f */
[----:B------:R-:W-:Y:S01]  /*4660*/  HGMMA.64x16x16.F32.BF16 R152, gdesc[UR48].tnspA, R152 ;  /* 0x20200000309879f0 */ /* 0x000fe20008701898 */
[----:B------:R-:W-:Y:S02]  /*4670*/  UIADD3.64 UR52, UR12, 0x680, URZ ;  /* 0x000006800c347897 */ /* 0x000fe4000fffe03f */
[----:B------:R-:W-:-:S07]  /*4680*/  UIADD3.64 UR56, UR12, 0x700, URZ ;  /* 0x000007000c387897 */ /* 0x000fce000fffe03f */
[----:B------:R-:W-:Y:S01]  /*4690*/  HGMMA.64x16x16.F32.BF16 R152, gdesc[UR52].tnspA, R152 ;  /* 0x20200000349879f0 */ /* 0x000fe20008701898 */
[----:B0-----:R-:W-:-:S03]  /*46a0*/  IADD3 R236, P6, R19, UR60, RZ ;  /* 0x0000003c13ec7c10 */ /* 0x001fc6000ffde0ff */
[----:B------:R-:W-:Y:S02]  /*46b0*/  HGMMA.64x16x16.F32.BF16 R152, gdesc[UR56].tnspA, R152, gsb0 ;  /* 0x20200000389879f0 */ /* 0x000fe40008001898 */
[----:B-1----:R-:W-:Y:S01]  /*46c0*/  IMAD.X R230, RZ, RZ, UR5, P6 ;  /* 0x00000005ffe67e24 */ /* 0x002fe2000b0e06ff */
[CC--:B------:R-:W-:Y:S02]  /*46d0*/  ISETP.GT.U32.AND P4, PT, R236.reuse, R10.reuse, PT ;  /* 0x0000000aec00720c */ /* 0x0c0fe40003f84070 */
[C---:B------:R-:W-:Y:S02]  /*46e0*/  ISETP.GE.U32.AND P3, PT, R236.reuse, R10, PT ;  /* 0x0000000aec00720c */ /* 0x040fe40003f66070 */
[C---:B------:R-:W-:Y:S02]  /*46f0*/  IADD3 R234, P5, R236.reuse, 0x8, RZ ;  /* 0x00000008ecea7810 */ /* 0x040fe40007fbe0ff */
[C---:B------:R-:W-:Y:S02]  /*4700*/  IADD3 R228, P6, R236.reuse, 0x9, RZ ;  /* 0x00000009ece47810 */ /* 0x040fe40007fde0ff */
[----:B------:R-:W-:-:S02]  /*4710*/  ISETP.GT.U32.AND P2, PT, R236, R225, PT ;  /* 0x000000e1ec00720c */ /* 0x000fc40003f44070 */
[C---:B------:R-:W-:Y:S02]  /*4720*/  ISETP.GT.U32.AND.EX P4, PT, R230.reuse, RZ, PT, P4 ;  /* 0x000000ffe600720c */ /* 0x040fe40003f84140 */
[----:B------:R-:W-:Y:S02]  /*4730*/  ISETP.GE.U32.AND.EX P3, PT, R230, RZ, PT, P3 ;  /* 0x000000ffe600720c */ /* 0x000fe40003f66130 */
[-C--:B------:R-:W-:Y:S01]  /*4740*/  ISETP.GT.U32.AND P1, PT, R234, R225.reuse, PT ;  /* 0x000000e1ea00720c */ /* 0x080fe20003f24070 */
[----:B------:R-:W-:Y:S01]  /*4750*/  IMAD.X R234, RZ, RZ, R230, P6 ;  /* 0x000000ffffea7224 */ /* 0x000fe200030e06e6 */
[----:B------:R-:W-:Y:S02]  /*4760*/  ISETP.GT.U32.AND.EX P2, PT, R230, RZ, PT, P2 ;  /* 0x000000ffe600720c */ /* 0x000fe40003f44120 */
[----:B------:R-:W-:Y:S01]  /*4770*/  ISETP.GE.U32.AND P0, PT, R236, R225, PT ;  /* 0x000000e1ec00720c */ /* 0x000fe20003f06070 */
[----:B------:R-:W-:Y:S02]  /*4780*/  WARPGROUP.DEPBAR.LE gsb0, 0x0 ;  /* 0x00008000000079c5 */ /* 0x000fe40000010000 */
[----:B------:R-:W-:Y:S01]  /*4790*/  FMUL R154, R154, UR61 ;  /* 0x0000003d9a9a7c20 */ /* 0x000fe20008400000 */
[----:B------:R-:W-:Y:S01]  /*47a0*/  FMUL R155, R155, UR61 ;  /* 0x0000003d9b9b7c20 */ /* 0x000fe20008400000 */
[----:B------:R-:W-:Y:S01]  /*47b0*/  FMUL R232, R158, UR61 ;  /* 0x0000003d9ee87c20 */ /* 0x000fe20008400000 */
[----:B------:R-:W-:Y:S02]  /*47c0*/  BAR.SYNC.DEFER_BLOCKING 0x0 ;  /* 0x0000000000007b1d */ /* 0x000fe40000010000 */
[----:B------:R-:W-:-:S02]  /*47d0*/  FSEL R154, R154, -INF , !P4 ;  /* 0xff8000009a9a7808 */ /* 0x000fc40006000000 */
[----:B------:R-:W-:Y:S02]  /*47e0*/  ISETP.GT.U32.AND P4, PT, R228, R10, PT ;  /* 0x0000000ae400720c */ /* 0x000fe40003f84070 */
[----:B------:R-:W-:Y:S01]  /*47f0*/  FSEL R158, R155, -INF , !P3 ;  /* 0xff8000009b9e7808 */ /* 0x000fe20005800000 */
[----:B------:R-:W-:Y:S01]  /*4800*/  FMUL R155, R159, UR61 ;  /* 0x0000003d9f9b7c20 */ /* 0x000fe20008400000 */
[----:B------:R-:W-:Y:S02]  /*4810*/  FSEL R159, R232, -INF , !P2 ;  /* 0xff800000e89f7808 */ /* 0x000fe40005000000 */
[----:B------:R-:W-:Y:S02]  /*4820*/  ISETP.GT.U32.AND.EX P4, PT, R234, RZ, PT, P4 ;  /* 0x000000ffea00720c */ /* 0x000fe40003f84140 */
[----:B------:R-:W-:Y:S02]  /*4830*/  FMNMX R232, R154, R158, !PT ;  /* 0x0000009e9ae87209 */ /* 0x000fe40007800000 */
[----:B------:R-:W-:-:S02]  /*4840*/  FSEL R155, R155, -INF , !P4 ;  /* 0xff8000009b9b7808 */ /* 0x000fc40006000000 */
[----:B------:R-:W-:Y:S02]  /*4850*/  FMNMX R232, R159, R232, !PT ;  /* 0x000000e89fe87209 */ /* 0x000fe40007800000 */
[----:B------:R-:W-:Y:S02]  /*4860*/  ISETP.GT.U32.AND P4, PT, R228, R225, PT ;  /* 0x000000e1e400720c */ /* 0x000fe40003f84070 */
[----:B------:R-:W-:-:S05]  /*4870*/  FMNMX R228, R155, R232, !PT ;  /* 0x000000e89be47209 */ /* 0x000fca0007800000 */
[----:B------:R-:W0:Y:S01]  /*4880*/  SHFL.BFLY PT, R232, R228, 0x2, 0x1f ;  /* 0x0c401f00e4e87f89 */ /* 0x000e2200000e0000 */
[----:B------:R-:W-:Y:S01]  /*4890*/  ISETP.GE.U32.AND.EX P3, PT, R230, RZ, PT, P0 ;  /* 0x000000ffe600720c */ /* 0x000fe20003f66100 */
[----:B------:R-:W-:Y:S02]  /*48a0*/  IMAD.X R230, RZ, RZ, R230, P5 ;  /* 0x000000ffffe67224 */ /* 0x000fe400028e06e6 */
[----:B------:R-:W-:Y:S01]  /*48b0*/  FMUL R152, R152, UR61 ;  /* 0x0000003d98987c20 */ /* 0x000fe20008400000 */
[----:B------:R-:W-:Y:S01]  /*48c0*/  FMUL R153, R153, UR61 ;  /* 0x0000003d99997c20 */ /* 0x000fe20008400000 */
[----:B------:R-:W-:Y:S01]  /*48d0*/  FMUL R156, R156, UR61 ;  /* 0x0000003d9c9c7c20 */ /* 0x000fe20008400000 */
[----:B------:R-:W-:Y:S02]  /*48e0*/  ISETP.GT.U32.AND.EX P1, PT, R230, RZ, PT, P1 ;  /* 0x000000ffe600720c */ /* 0x000fe40003f24110 */
[----:B------:R-:W-:Y:S02]  /*48f0*/  FSEL R152, R152, -INF , !P2 ;  /* 0xff80000098987808 */ /* 0x000fe40005000000 */
[----:B------:R-:W-:Y:S01]  /*4900*/  FSEL R153, R153, -INF , !P3 ;  /* 0xff80000099997808 */ /* 0x000fe20005800000 */
[----:B------:R-:W-:Y:S01]  /*4910*/  FMUL R230, R157, UR61 ;  /* 0x0000003d9de67c20 */ /* 0x000fe20008400000 */
[----:B------:R-:W-:-:S02]  /*4920*/  FSEL R157, R156, -INF , !P1 ;  /* 0xff8000009c9d7808 */ /* 0x000fc40004800000 */
[----:B------:R-:W-:Y:S02]  /*4930*/  ISETP.GT.U32.AND.EX P0, PT, R234, RZ, PT, P4 ;  /* 0x000000ffea00720c */ /* 0x000fe40003f04140 */
[----:B------:R-:W-:Y:S02]  /*4940*/  FMNMX R156, R152, R153, !PT ;  /* 0x00000099989c7209 */ /* 0x000fe40007800000 */
[----:B------:R-:W-:Y:S02]  /*4950*/  FSEL R230, R230, -INF , !P0 ;  /* 0xff800000e6e67808 */ /* 0x000fe40004000000 */
[----:B------:R-:W-:Y:S02]  /*4960*/  FMNMX R156, R157, R156, !PT ;  /* 0x0000009c9d9c7209 */ /* 0x000fe40007800000 */
[----:B0-----:R-:W-:Y:S02]  /*4970*/  FMNMX R236, R228, R232, !PT ;  /* 0x000000e8e4ec7209 */ /* 0x001fe40007800000 */
[----:B------:R-:W-:-:S05]  /*4980*/  FMNMX R232, R230, R156, !PT ;  /* 0x0000009ce6e87209 */ /* 0x000fca0007800000 */
[----:B------:R-:W0:Y:S04]  /*4990*/  SHFL.BFLY PT, R228, R232, 0x2, 0x1f ;  /* 0x0c401f00e8e47f89 */ /* 0x000e2800000e0000 */
[----:B------:R-:W1:Y:S01]  /*49a0*/  SHFL.BFLY PT, R156, R236, 0x1, 0x1f ;  /* 0x0c201f00ec9c7f89 */ /* 0x000e6200000e0000 */
[----:B0-----:R-:W-:Y:S02]  /*49b0*/  FMNMX R228, R232, R228, !PT ;  /* 0x000000e4e8e47209 */ /* 0x001fe40007800000 */
[----:B-1----:R-:W-:-:S03]  /*49c0*/  FMNMX R156, R236, R156, !PT ;  /* 0x0000009cec9c7209 */ /* 0x002fc60007800000 */
[----:B------:R-:W0:Y:S01]  /*49d0*/  SHFL.BFLY PT, R234, R228, 0x1, 0x1f ;  /* 0x0c201f00e4ea7f89 */ /* 0x000e2200000e0000 */
[----:B------:R-:W-:-:S05]  /*49e0*/  FMNMX R156, R156, R9, !PT ;  /* 0x000000099c9c7209 */ /* 0x000fca0007800000 */
[--C-:B------:R-:W-:Y:S01]  /*49f0*/  FADD R154, R154, -R156.reuse ;  /* 0x8000009c9a9a7221 */ /* 0x100fe20000000000 */
[----:B--2---:R-:W-:Y:S03]  /*4a00*/  STS.U16 [R20+UR4+0x10000], R247 ;  /* 0x010000f714007988 */ /* 0x004fe60008000404 */
[----:B------:R-:W-:Y:S01]  /*4a10*/  FMUL R232, R154, 1.4426950216293334961 ;  /* 0x3fb8aa3b9ae87820 */ /* 0x000fe20000400000 */
[----:B------:R-:W-:Y:S01]  /*4a20*/  FADD R154, R158, -R156 ;  /* 0x8000009c9e9a7221 */ /* 0x000fe20000000000 */
[----:B---3--:R-:W-:Y:S04]  /*4a30*/  STS.U16 [R20+UR4+0x10200], R245 ;  /* 0x010200f514007988 */ /* 0x008fe80008000404 */
[----:B-----5:R-:W-:Y:S01]  /*4a40*/  STS.U16 [R20+UR4+0x10400], R3 ;  /* 0x0104000314007988 */ /* 0x020fe20008000404 */
[----:B------:R-:W-:-:S03]  /*4a50*/  FMUL R236, R154, 1.4426950216293334961 ;  /* 0x3fb8aa3b9aec7820 */ /* 0x000fc60000400000 */
[----:B------:R-:W-:Y:S01]  /*4a60*/  STS.U16 [R20+UR4+0x10600], R243 ;  /* 0x010600f314007988 */ /* 0x000fe20008000404 */
[----:B------:R-:W-:-:S03]  /*4a70*/  FADD R154, R159, -R156 ;  /* 0x8000009c9f9a7221 */ /* 0x000fc60000000000 */
[----:B------:R-:W-:Y:S04]  /*4a80*/  STS.U16 [R20+UR4+0x10800], R249 ;  /* 0x010800f914007988 */ /* 0x000fe80008000404 */
[----:B------:R-:W-:Y:S04]  /*4a90*/  STS.U16 [R20+UR4+0x10a00], R251 ;  /* 0x010a00fb14007988 */ /* 0x000fe80008000404 */
[----:B------:R1:W-:Y:S04]  /*4aa0*/  STS.U16 [R20+UR4+0x10c00], R4 ;  /* 0x010c000414007988 */ /* 0x0003e80008000404 */
[----:B------:R-:W-:Y:S04]  /*4ab0*/  STS.U16 [R20+UR4+0x10e00], R242 ;  /* 0x010e00f214007988 */ /* 0x000fe80008000404 */
[----:B------:R-:W-:Y:S04]  /*4ac0*/  STS.U16 [R20+UR4+0x11000], R244 ;  /* 0x011000f414007988 */ /* 0x000fe80008000404 */
[----:B------:R-:W-:Y:S04]  /*4ad0*/  STS.U16 [R20+UR4+0x11200], R241 ;  /* 0x011200f114007988 */ /* 0x000fe80008000404 */
[----:B------:R-:W-:Y:S04]  /*4ae0*/  STS.U16 [R20+UR4+0x11400], R239 ;  /* 0x011400ef14007988 */ /* 0x000fe80008000404 */
[----:B----4-:R-:W-:Y:S04]  /*4af0*/  STS.U16 [R20+UR4+0x11600], R237 ;  /* 0x011600ed14007988 */ /* 0x010fe80008000404 */
[----:B------:R-:W-:Y:S04]  /*4b00*/  STS.U16 [R20+UR4+0x11800], R235 ;  /* 0x011800eb14007988 */ /* 0x000fe80008000404 */
[----:B------:R-:W-:Y:S04]  /*4b10*/  STS.U16 [R20+UR4+0x11a00], R233 ;  /* 0x011a00e914007988 */ /* 0x000fe80008000404 */
[----:B------:R-:W-:Y:S04]  /*4b20*/  STS.U16 [R20+UR4+0x11c00], R231 ;  /* 0x011c00e714007988 */ /* 0x000fe80008000404 */
[----:B------:R-:W-:Y:S01]  /*4b30*/  STS.U16 [R20+UR4+0x11e00], R229 ;  /* 0x011e00e514007988 */ /* 0x000fe20008000404 */
[----:B------:R2:W-:Y:S06]  /*4b40*/  MEMBAR.ALL.CTA ;  /* 0x0000000000007992 */ /* 0x0005ec0000008000 */
[----:B--2---:R-:W2:Y:S01]  /*4b50*/  FENCE.VIEW.ASYNC.S ;  /* 0x00000000000073c6 */ /* 0x004ea20000000000 */
[----:B------:R-:W-:Y:S01]  /*4b60*/  FMUL R238, R154, 1.4426950216293334961 ;  /* 0x3fb8aa3b9aee7820 */ /* 0x000fe20000400000 */
[----:B------:R-:W-:Y:S01]  /*4b70*/  FADD R154, R155, -R156 ;  /* 0x8000009c9b9a7221 */ /* 0x000fe20000000000 */
[----:B0-----:R-:W-:Y:S01]  /*4b80*/  FMNMX R155, R228, R234, !PT ;  /* 0x000000eae49b7209 */ /* 0x001fe20007800000 */
[----:B------:R0:W-:Y:S02]  /*4b90*/  MUFU.EX2 R158, R232 ;  /* 0x000000e8009e7308 */ /* 0x0001e40000000800 */
[----:B0-----:R-:W-:Y:S01]  /*4ba0*/  FADD R232, -R156, R9 ;  /* 0x000000099ce87221 */ /* 0x001fe20000000100 */
[----:B------:R-:W-:-:S03]  /*4bb0*/  FMNMX R9, R155, R226, !PT ;  /* 0x000000e29b097209 */ /* 0x000fc60007800000 */
[----:B------:R-:W-:Y:S02]  /*4bc0*/  FMUL R232, R232, 1.4426950216293334961 ;  /* 0x3fb8aa3be8e87820 */ /* 0x000fe40000400000 */
[--C-:B------:R-:W-:Y:S01]  /*4bd0*/  FADD R157, R157, -R9.reuse ;  /* 0x800000099d9d7221 */ /* 0x100fe20000000000 */
[--C-:B------:R-:W-:Y:S01]  /*4be0*/  FADD R230, R230, -R9.reuse ;  /* 0x80000009e6e67221 */ /* 0x100fe20000000000 */
[----:B-1----:R-:W-:Y:S01]  /*4bf0*/  FADD R4, -R9, R226 ;  /* 0x000000e209047221 */ /* 0x002fe20000000100 */
[--C-:B------:R-:W-:Y:S01]  /*4c00*/  FADD R152, R152, -R9.reuse ;  /* 0x8000000998987221 */ /* 0x100fe20000000000 */
[----:B------:R-:W-:Y:S01]  /*4c10*/  FADD R153, R153, -R9 ;  /* 0x8000000999997221 */ /* 0x000fe20000000000 */
[----:B------:R-:W-:Y:S01]  /*4c20*/  FMUL R157, R157, 1.4426950216293334961 ;  /* 0x3fb8aa3b9d9d7820 */ /* 0x000fe20000400000 */
[----:B------:R-:W-:Y:S01]  /*4c30*/  FMUL R230, R230, 1.4426950216293334961 ;  /* 0x3fb8aa3be6e67820 */ /* 0x000fe20000400000 */
[----:B------:R-:W-:Y:S01]  /*4c40*/  FMUL R4, R4, 1.4426950216293334961 ;  /* 0x3fb8aa3b04047820 */ /* 0x000fe20000400000 */
[----:B------:R-:W-:Y:S01]  /*4c50*/  FMUL R154, R154, 1.4426950216293334961 ;  /* 0x3fb8aa3b9a9a7820 */ /* 0x000fe20000400000 */
[----:B------:R-:W-:Y:S01]  /*4c60*/  FMUL R152, R152, 1.4426950216293334961 ;  /* 0x3fb8aa3b98987820 */ /* 0x000fe20000400000 */
[----:B------:R-:W-:Y:S01]  /*4c70*/  FMUL R153, R153, 1.4426950216293334961 ;  /* 0x3fb8aa3b99997820 */ /* 0x000fe20000400000 */
[----:B------:R-:W0:Y:S08]  /*4c80*/  MUFU.EX2 R232, R232 ;  /* 0x000000e800e87308 */ /* 0x000e300000000800 */
[----:B------:R-:W1:Y:S08]  /*4c90*/  MUFU.EX2 R245, R4 ;  /* 0x0000000400f57308 */ /* 0x000e700000000800 */
[----:B------:R-:W3:Y:S08]  /*4ca0*/  MUFU.EX2 R159, R236 ;  /* 0x000000ec009f7308 */ /* 0x000ef00000000800 */
[----:B------:R-:W-:Y:S08]  /*4cb0*/  MUFU.EX2 R3, R238 ;  /* 0x000000ee00037308 */ /* 0x000ff00000000800 */
[----:B------:R-:W-:Y:S08]  /*4cc0*/  MUFU.EX2 R228, R154 ;  /* 0x0000009a00e47308 */ /* 0x000ff00000000800 */
[----:B------:R-:W-:Y:S08]  /*4cd0*/  MUFU.EX2 R234, R152 ;  /* 0x0000009800ea7308 */ /* 0x000ff00000000800 */
[----:B------:R3:W4:Y:S08]  /*4ce0*/  MUFU.EX2 R243, R153 ;  /* 0x0000009900f37308 */ /* 0x0007300000000800 */
[----:B------:R-:W-:Y:S08]  /*4cf0*/  MUFU.EX2 R157, R157 ;  /* 0x0000009d009d7308 */ /* 0x000ff00000000800 */
[----:B------:R-:W5:Y:S01]  /*4d00*/  MUFU.EX2 R230, R230 ;  /* 0x000000e600e67308 */ /* 0x000f620000000800 */
[-C--:B0-----:R-:W-:Y:S01]  /*4d10*/  FMUL R26, R26, R232.reuse ;  /* 0x000000e81a1a7220 */ /* 0x081fe20000400000 */
[-C--:B------:R-:W-:Y:S01]  /*4d20*/  FMUL R27, R27, R232.reuse ;  /* 0x000000e81b1b7220 */ /* 0x080fe20000400000 */
        /* <DEDUP_REMOVED lines=61> */
[----:B------:R-:W-:Y:S01]  /*5100*/  FMUL R151, R151, R232 ;  /* 0x000000e897977220 */ /* 0x000fe20000400000 */
[-C--:B-1----:R-:W-:Y:S01]  /*5110*/  FMUL R24, R24, R245.reuse ;  /* 0x000000f518187220 */ /* 0x082fe20000400000 */
        /* <DEDUP_REMOVED lines=63> */
[----:B---3--:R-:W-:-:S02]  /*5510*/  F2FP.BF16.F32.PACK_AB R153, R159, R158 ;  /* 0x0000009e9f99723e */ /* 0x008fc400000010ff */
[----:B----4-:R-:W-:Y:S02]  /*5520*/  F2FP.BF16.F32.PACK_AB R152, R243, R234 ;  /* 0x000000eaf398723e */ /* 0x010fe400000010ff */
[----:B-----5:R-:W-:Y:S02]  /*5530*/  F2FP.BF16.F32.PACK_AB R154, R230, R157 ;  /* 0x0000009de69a723e */ /* 0x020fe400000010ff */
[----:B------:R-:W-:Y:S01]  /*5540*/  F2FP.BF16.F32.PACK_AB R155, R228, R3 ;  /* 0x00000003e49b723e */ /* 0x000fe200000010ff */
[----:B--2---:R-:W-:Y:S06]  /*5550*/  BAR.SYNC.DEFER_BLOCKING 0x0 ;  /* 0x0000000000007b1d */ /* 0x004fec0000010000 */
[----:B------:R-:W-:Y:S01]  /*5560*/  UMOV UR11, 0xc0000010 ;  /* 0xc0000010000b7882 */ /* 0x000fe20000000000 */
[----:B------:R-:W-:-:S06]  /*5570*/  WARPGROUP.ARRIVE ;  /* 0x00000000000079c5 */ /* 0x000fcc0000000000 */
[----:B------:R-:W-:Y:S01]  /*5580*/  HGMMA.64x256x16.F32.BF16 R24, R152, gdesc[UR8], R24, gsb0 ;  /* 0x03e0000898187df0 */ /* 0x000fe20008001818 */
[----:B------:R-:W-:Y:S01]  /*5590*/  FADD R158, R158, R159 ;  /* 0x0000009f9e9e7221 */ /* 0x000fe20000000000 */
[----:B------:R-:W-:-:S03]  /*55a0*/  FADD R234, R234, R243 ;  /* 0x000000f3eaea7221 */ /* 0x000fc60000000000 */
[----:B------:R-:W-:Y:S01]  /*55b0*/  FADD R3, R3, R158 ;  /* 0x0000009e03037221 */ /* 0x000fe20000000000 */
[----:B------:R-:W-:-:S03]  /*55c0*/  FADD R157, R157, R234 ;  /* 0x000000ea9d9d7221 */ /* 0x000fc60000000000 */
[----:B------:R-:W-:Y:S01]  /*55d0*/  FADD R3, R228, R3 ;  /* 0x00000003e4037221 */ /* 0x000fe20000000000 */
[----:B------:R-:W-:-:S04]  /*55e0*/  FADD R157, R230, R157 ;  /* 0x0000009de69d7221 */ /* 0x000fc80000000000 */
[----:B------:R-:W0:Y:S04]  /*55f0*/  SHFL.BFLY PT, R158, R3, 0x2, 0x1f ;  /* 0x0c401f00039e7f89 */ /* 0x000e2800000e0000 */
[----:B------:R-:W1:Y:S01]  /*5600*/  SHFL.BFLY PT, R4, R157, 0x2, 0x1f ;  /* 0x0c401f009d047f89 */ /* 0x000e6200000e0000 */
[----:B------:R-:W-:-:S04]  /*5610*/  UIADD3 UR60, UP0, UR60, 0x10, URZ ;  /* 0x000000103c3c7890 */ /* 0x000fc8000ff1e03f */
[----:B------:R-:W-:Y:S01]  /*5620*/  UIADD3.X UR5, URZ, UR5, URZ, UP0, !UPT ;  /* 0x000000053f057290 */ /* 0x000fe200087fe43f */
[----:B0-----:R-:W-:Y:S01]  /*5630*/  FADD R226, R3, R158 ;  /* 0x0000009e03e27221 */ /* 0x001fe20000000000 */
[----:B-1----:R-:W-:-:S04]  /*5640*/  FADD R4, R157, R4 ;  /* 0x000000049d047221 */ /* 0x002fc80000000000 */
[----:B------:R-:W0:Y:S04]  /*5650*/  SHFL.BFLY PT, R229, R226, 0x1, 0x1f ;  /* 0x0c201f00e2e57f89 */ /* 0x000e2800000e0000 */
[----:B------:R-:W1:Y:S01]  /*5660*/  SHFL.BFLY PT, R159, R4, 0x1, 0x1f ;  /* 0x0c201f00049f7f89 */ /* 0x000e6200000e0000 */
[----:B------:R-:W-:Y:S01]  /*5670*/  IMAD.U32 R228, RZ, RZ, UR5 ;  /* 0x00000005ffe47e24 */ /* 0x000fe2000f8e00ff */
[----:B------:R-:W-:-:S04]  /*5680*/  ISETP.LE.U32.AND P0, PT, R7, UR60, PT ;  /* 0x0000003c07007c0c */ /* 0x000fc8000bf03070 */
[----:B------:R-:W-:Y:S01]  /*5690*/  ISETP.GE.U32.AND.EX P0, PT, R228, RZ, PT, P0 ;  /* 0x000000ffe400720c */ /* 0x000fe20003f06100 */
[----:B------:R-:W-:Y:S02]  /*56a0*/  IMAD R8, R21, 0x10, R8 ;  /* 0x0000001015087824 */ /* 0x000fe400078e0208 */
[----:B------:R-:W-:Y:S02]  /*56b0*/  IMAD R18, R169, 0x10, R18 ;  /* 0x00000010a9127824 */ /* 0x000fe400078e0212 */
[----:B------:R-:W-:Y:S02]  /*56c0*/  IMAD.MOV.U32 R3, RZ, RZ, R156 ;  /* 0x000000ffff037224 */ /* 0x000fe400078e009c */
[----:B0-----:R-:W-:Y:S01]  /*56d0*/  FADD R229, R226, R229 ;  /* 0x000000e5e2e57221 */ /* 0x001fe20000000000 */
[----:B------:R-:W-:Y:S02]  /*56e0*/  IMAD.MOV.U32 R226, RZ, RZ, R9 ;  /* 0x000000ffffe27224 */ /* 0x000fe400078e0009 */
[----:B-1----:R-:W-:Y:S01]  /*56f0*/  FADD R158, R4, R159 ;  /* 0x0000009f049e7221 */ /* 0x002fe20000000000 */
[----:B------:R-:W-:-:S02]  /*5700*/  IMAD.MOV.U32 R4, RZ, RZ, R9 ;  /* 0x000000ffff047224 */ /* 0x000fc400078e0009 */
[----:B------:R-:W-:Y:S01]  /*5710*/  FFMA R227, R232, R227, R229 ;  /* 0x000000e3e8e37223 */ /* 0x000fe200000000e5 */
[----:B------:R-:W-:Y:S02]  /*5720*/  IMAD.MOV.U32 R9, RZ, RZ, R156 ;  /* 0x000000ffff097224 */ /* 0x000fe400078e009c */
[----:B------:R-:W-:Y:S01]  /*5730*/  FFMA R168, R245, R168, R158 ;  /* 0x000000a8f5a87223 */ /* 0x000fe2000000009e */
[----:B------:R-:W-:Y:S02]  /*5740*/  WARPGROUP.DEPBAR.LE gsb0, 0x0 ;  /* 0x00008000000079c5 */ /* 0x000fe40000010000 */
[----:B------:R-:W-:Y:S05]  /*5750*/  @!P0 BRA `(.L_x_1) ;  /* 0xffffffe400a48947 */ /* 0x000fea000383ffff */
.L_x_0:
[----:B------:R-:W-:Y:S02]  /*5760*/  IMAD.MOV.U32 R13, RZ, RZ, R227 ;  /* 0x000000ffff0d7224 */ /* 0x000fe400078e00e3 */
[----:B------:R-:W-:Y:S01]  /*5770*/  FMUL R7, R130, 0.25 ;  /* 0x3e80000082077820 */ /* 0x000fe20000400000 */
[----:B------:R-:W-:Y:S01]  /*5780*/  FMUL R8, R151, 0.25 ;  /* 0x3e80000097087820 */ /* 0x000fe20000400000 */
[----:B------:R-:W-:Y:S01]  /*5790*/  FMUL R174, R149, 0.25 ;  /* 0x3e80000095ae7820 */ /* 0x000fe20000400000 */
[----:B------:R-:W-:Y:S01]  /*57a0*/  FSETP.GT.AND P1, PT, |R168|, 8.50705917302346158658e+37, PT ;  /* 0x7e800000a800780b */ /* 0x000fe20003f24200 */
[----:B------:R-:W-:Y:S01]  /*57b0*/  FMUL R5, R150, 0.25 ;  /* 0x3e80000096057820 */ /* 0x000fe20000400000 */
[----:B------:R-:W-:Y:S01]  /*57c0*/  FSETP.GT.AND P0, PT, |R13|, 8.50705917302346158658e+37, PT ;  /* 0x7e8000000d00780b */ /* 0x000fe20003f04200 */
[----:B------:R-:W-:Y:S01]  /*57d0*/  FMUL R10, R139, 0.25 ;  /* 0x3e8000008b0a7820 */ /* 0x000fe20000400000 */
[----:B------:R-:W-:Y:S01]  /*57e0*/  FSEL R174, R174, R149, P1 ;  /* 0x00000095aeae7208 */ /* 0x000fe20000800000 */
        /* <DEDUP_REMOVED lines=51> */
[----:B------:R-:W-:Y:S01]  /*5b20*/  FMUL R112, R25, 0.25 ;  /* 0x3e80000019707820 */ /* 0x000fe20000400000 */
[----:B------:R-:W-:Y:S01]  /*5b30*/  FSEL R131, R10, R131, P0 ;  /* 0x000000830a837208 */ /* 0x000fe20000000000 */
[----:B------:R-:W-:Y:S01]  /*5b40*/  FMUL R193, R168, 8388608 ;  /* 0x4b000000a8c17820 */ /* 0x000fe20000400000 */
[----:B------:R-:W-:Y:S01]  /*5b50*/  FSEL R95, R8, R95, P0 ;  /* 0x0000005f085f7208 */ /* 0x000fe20000000000 */
[----:B------:R-:W-:Y:S01]  /*5b60*/  FMUL R10, R119, 0.25 ;  /* 0x3e800000770a7820 */ /* 0x000fe20000400000 */
[----:B------:R-:W-:Y:S01]  /*5b70*/  FSEL R128, R7, R128, P1 ;  /* 0x0000008007807208 */ /* 0x000fe20000800000 */
[----:B------:R-:W-:Y:S01]  /*5b80*/  FMUL R7, R116, 0.25 ;  /* 0x3e80000074077820 */ /* 0x000fe20000400000 */
[----:B------:R-:W-:Y:S01]  /*5b90*/  FMUL R8, R87, 0.25 ;  /* 0x3e80000057087820 */ /* 0x000fe20000400000 */
[----:B------:R-:W-:Y:S01]  /*5ba0*/  FSETP.GEU.AND P2, PT, R168, 1.175494350822287508e-38, PT ;  /* 0x00800000a800780b */ /* 0x000fe20003f4e000 */
[----:B------:R-:W-:Y:S01]  /*5bb0*/  FMUL R21, R138, 0.25 ;  /* 0x3e8000008a157820 */ /* 0x000fe20000400000 */
[----:B------:R-:W-:Y:S01]  /*5bc0*/  FSEL R106, R5, R106, P0 ;  /* 0x0000006a056a7208 */ /* 0x000fe20000000000 */
[----:B------:R-:W-:Y:S01]  /*5bd0*/  FMUL R5, R98, 0.25 ;  /* 0x3e80000062057820 */ /* 0x000fe20000400000 */
[----:B------:R-:W-:Y:S01]  /*5be0*/  FSEL R176, R7, R116, P1 ;  /* 0x0000007407b07208 */ /* 0x000fe20000800000 */
[----:B------:R-:W-:Y:S01]  /*5bf0*/  FMUL R7, R108, 0.25 ;  /* 0x3e8000006c077820 */ /* 0x000fe20000400000 */
[----:B------:R-:W-:Y:S01]  /*5c00*/  FSETP.GEU.AND P4, PT, |R13|, 1.175494350822287508e-38, PT ;  /* 0x008000000d00780b */ /* 0x000fe20003f8e200 */
[----:B------:R-:W-:Y:S01]  /*5c10*/  FMUL R19, R82, 0.25 ;  /* 0x3e80000052137820 */ /* 0x000fe20000400000 */
[----:B------:R-:W-:Y:S01]  /*5c20*/  FSEL R166, R9, R24, P1 ;  /* 0x0000001809a67208 */ /* 0x000fe20000800000 */
[----:B------:R-:W-:Y:S01]  /*5c30*/  FMUL R9, R132, 0.25 ;  /* 0x3e80000084097820 */ /* 0x000fe20000400000 */
[----:B------:R-:W-:Y:S01]  /*5c40*/  FSEL R108, R7, R108, P1 ;  /* 0x0000006c076c7208 */ /* 0x000fe20000800000 */
[----:B------:R-:W-:Y:S01]  /*5c50*/  FMUL R7, R104, 0.25 ;  /* 0x3e80000068077820 */ /* 0x000fe20000400000 */
[----:B------:R-:W-:Y:S01]  /*5c60*/  FSEL R223, R112, R25, P1 ;  /* 0x0000001970df7208 */ /* 0x000fe20000800000 */
[----:B------:R-:W-:Y:S01]  /*5c70*/  FMUL R112, R13, 8388608 ;  /* 0x4b0000000d707820 */ /* 0x000fe20000400000 */
[----:B------:R-:W-:Y:S01]  /*5c80*/  FSEL R193, R193, R168, !P2 ;  /* 0x000000a8c1c17208 */ /* 0x000fe20005000000 */
[----:B------:R-:W-:Y:S01]  /*5c90*/  FMUL R173, R144, 0.25 ;  /* 0x3e80000090ad7820 */ /* 0x000fe20000400000 */
[----:B------:R-:W-:Y:S01]  /*5ca0*/  FSEL R104, R7, R104, P1 ;  /* 0x0000006807687208 */ /* 0x000fe20000800000 */
[----:B------:R-:W-:Y:S01]  /*5cb0*/  FMUL R7, R96, 0.25 ;  /* 0x3e80000060077820 */ /* 0x000fe20000400000 */
[----:B------:R-:W-:Y:S01]  /*5cc0*/  FSEL R207, RZ, -23, P2 ;  /* 0xc1b80000ffcf7808 */ /* 0x000fe20001000000 */
[----:B------:R-:W-:Y:S01]  /*5cd0*/  FMUL R15, R86, 0.25 ;  /* 0x3e800000560f7820 */ /* 0x000fe20000400000 */
[----:B------:R-:W-:Y:S01]  /*5ce0*/  FSEL R119, R10, R119, P0 ;  /* 0x000000770a777208 */ /* 0x000fe20000000000 */
[----:B------:R-:W-:Y:S01]  /*5cf0*/  FMUL R10, R111, 0.25 ;  /* 0x3e8000006f0a7820 */ /* 0x000fe20000400000 */
[----:B------:R-:W-:Y:S01]  /*5d00*/  FSEL R87, R8, R87, P0 ;  /* 0x0000005708577208 */ /* 0x000fe20000000000 */
[----:B------:R-:W-:Y:S01]  /*5d10*/  FMUL R8, R83, 0.25 ;  /* 0x3e80000053087820 */ /* 0x000fe20000400000 */
[----:B------:R-:W-:Y:S01]  /*5d20*/  FSETP.GEU.AND P3, PT, R13, 1.175494350822287508e-38, PT ;  /* 0x008000000d00780b */ /* 0x000fe20003f6e000 */
[----:B------:R-:W-:Y:S01]  /*5d30*/  FMUL R11, R26, 0.25 ;  /* 0x3e8000001a0b7820 */ /* 0x000fe20000400000 */
[C---:B------:R-:W-:Y:S01]  /*5d40*/  FSETP.GEU.AND P2, PT, |R168|.reuse, 1.175494350822287508e-38, PT ;  /* 0x00800000a800780b */ /* 0x040fe20003f4e200 */
[----:B------:R-:W-:Y:S01]  /*5d50*/  @P1 FMUL R168, R168, 0.25 ;  /* 0x3e800000a8a81820 */ /* 0x000fe20000400000 */
[----:B------:R-:W-:Y:S01]  /*5d60*/  FSEL R96, R7, R96, P1 ;  /* 0x0000006007607208 */ /* 0x000fe20000800000 */
[----:B------:R-:W-:Y:S01]  /*5d70*/  FMUL R7, R88, 0.25 ;  /* 0x3e80000058077820 */ /* 0x000fe20000400000 */
[----:B------:R-:W-:Y:S01]  /*5d80*/  FSEL R98, R5, R98, P0 ;  /* 0x0000006205627208 */ /* 0x000fe20000000000 */
[----:B------:R-:W-:Y:S01]  /*5d90*/  FMUL R5, R94, 0.25 ;  /* 0x3e8000005e057820 */ /* 0x000fe20000400000 */
[----:B------:R-:W-:Y:S01]  /*5da0*/  FSEL R132, R9, R132, P1 ;  /* 0x0000008409847208 */ /* 0x000fe20000800000 */
[----:B------:R-:W-:Y:S01]  /*5db0*/  FMUL R9, R124, 0.25 ;  /* 0x3e8000007c097820 */ /* 0x000fe20000400000 */
[----:B------:R-:W-:Y:S01]  /*5dc0*/  FSEL R195, R112, R13, !P3 ;  /* 0x0000000d70c37208 */ /* 0x000fe20005800000 */
[----:B------:R-:W-:Y:S01]  /*5dd0*/  @P0 FMUL R13, R13, 0.25 ;  /* 0x3e8000000d0d0820 */ /* 0x000fe20000400000 */
        /* <DEDUP_REMOVED lines=8> */
[----:B------:R-:W-:Y:S01]  /*5e60*/  @!P4 FMUL R13, R13, 16777216 ;  /* 0x4b8000000d0dc820 */ /* 0x000fe20000400000 */
[----:B------:R-:W-:Y:S01]  /*5e70*/  FSEL R124, R9, R124, P1 ;  /* 0x0000007c097c7208 */ /* 0x000fe20000800000 */
[----:B------:R-:W-:Y:S01]  /*5e80*/  FMUL R9, R100, 0.25 ;  /* 0x3e80000064097820 */ /* 0x000fe20000400000 */
[----:B------:R-:W-:Y:S01]  /*5e90*/  FSEL R99, R10, R99, P0 ;  /* 0x000000630a637208 */ /* 0x000fe20000000000 */
[----:B------:R-:W-:Y:S01]  /*5ea0*/  FMUL R10, R91, 0.25 ;  /* 0x3e8000005b0a7820 */ /* 0x000fe20000400000 */
[----:B------:R-:W-:Y:S01]  /*5eb0*/  FSEL R75, R8, R75, P0 ;  /* 0x0000004b084b7208 */ /* 0x000fe20000000000 */
[----:B------:R-:W-:Y:S01]  /*5ec0*/  FMUL R8, R67, 0.25 ;  /* 0x3e80000043087820 */ /* 0x000fe20000400000 */
[----:B------:R-:W-:Y:S01]  /*5ed0*/  FSEL R21, R21, R138, P0 ;  /* 0x0000008a15157208 */ /* 0x000fe20000000000 */
[----:B------:R-:W0:Y:S01]  /*5ee0*/  MUFU.RCP R200, R13 ;  /* 0x0000000d00c87308 */ /* 0x000e220000001000 */
[----:B------:R-:W-:Y:S01]  /*5ef0*/  FSEL R180, R7, R76, P1 ;  /* 0x0000004c07b47208 */ /* 0x000fe20000800000 */
[----:B------:R-:W-:Y:S01]  /*5f00*/  @!P2 FMUL R168, R168, 16777216 ;  /* 0x4b800000a8a8a820 */ /* 0x000fe20000400000 */
[----:B------:R-:W-:Y:S01]  /*5f10*/  FSEL R138, R5, R78, P0 ;  /* 0x0000004e058a7208 */ /* 0x000fe20000000000 */
[----:B------:R-:W-:Y:S01]  /*5f20*/  FMUL R7, R68, 0.25 ;  /* 0x3e80000044077820 */ /* 0x000fe20000400000 */
        /* <DEDUP_REMOVED lines=10> */
[----:B------:R-:W-:Y:S01]  /*5fd0*/  VIADD R144, R193, 0xc0cafb0d ;  /* 0xc0cafb0dc1907836 */ /* 0x000fe20000000000 */
[----:B------:R-:W-:Y:S01]  /*5fe0*/  FSEL R182, R7, R68, P1 ;  /* 0x0000004407b67208 */ /* 0x000fe20000800000 */
[----:B------:R-:W1:Y:S01]  /*5ff0*/  MUFU.RCP R168, R168 ;  /* 0x000000a800a87308 */ /* 0x000e620000001000 */
[----:B------:R-:W-:Y:S01]  /*6000*/  FSEL R160, R5, R58, P0 ;  /* 0x0000003a05a07208 */ /* 0x000fe20000000000 */
[----:B------:R-:W-:Y:S01]  /*6010*/  FMUL R7, R36, 0.25 ;  /* 0x3e80000024077820 */ /* 0x000fe20000400000 */
[----:B------:R-:W-:Y:S01]  /*6020*/  FSEL R15, R15, R86, P0 ;  /* 0x000000560f0f7208 */ /* 0x000fe20000000000 */
[----:B------:R-:W-:Y:S01]  /*6030*/  FMUL R5, R50, 0.25 ;  /* 0x3e80000032057820 */ /* 0x000fe20000400000 */
[----:B------:R-:W-:Y:S01]  /*6040*/  FSEL R11, R11, R26, P0 ;  /* 0x0000001a0b0b7208 */ /* 0x000fe20000000000 */
[----:B------:R-:W-:Y:S01]  /*6050*/  VIADD R196, R195, 0xc0cafb0d ;  /* 0xc0cafb0dc3c47836 */ /* 0x000fe20000000000 */
        /* <DEDUP_REMOVED lines=9> */
[----:B------:R-:W-:Y:S01]  /*60f0*/  LOP3.LUT R144, R144, 0xff800000, RZ, 0xc0, !PT ;  /* 0xff80000090907812 */ /* 0x000fe200078ec0ff */
[----:B------:R-:W-:Y:S01]  /*6100*/  FMUL R8, R55, 0.25 ;  /* 0x3e80000037087820 */ /* 0x000fe20000400000 */
[----:B------:R-:W-:Y:S01]  /*6110*/  FSEL R216, R7, R36, P1 ;  /* 0x0000002407d87208 */ /* 0x000fe20000800000 */
[----:B------:R-:W-:Y:S01]  /*6120*/  FMUL R7, R32, 0.25 ;  /* 0x3e80000020077820 */ /* 0x000fe20000400000 */
[----:B------:R-:W-:Y:S01]  /*6130*/  FSEL R162, R5, R50, P0 ;  /* 0x0000003205a27208 */ /* 0x000fe20000000000 */
[----:B------:R-:W-:Y:S01]  /*6140*/  @!P4 FMUL R15, R15, 16777216 ;  /* 0x4b8000000f0fc820 */ /* 0x000fe20000400000 */
[----:B------:R-:W-:Y:S01]  /*6150*/  FMUL R179, R80, 0.25 ;  /* 0x3e80000050b37820 */ /* 0x000fe20000400000 */
[----:B------:R-:W-:Y:S01]  /*6160*/  LOP3.LUT R196, R196, 0xff800000, RZ, 0xc0, !PT ;  /* 0xff800000c4c47812 */ /* 0x000fe200078ec0ff */
[----:B------:R-:W-:Y:S01]  /*6170*/  @!P4 FMUL R11, R11, 16777216 ;  /* 0x4b8000000b0bc820 */ /* 0x000fe20000400000 */
[----:B------:R-:W-:Y:S01]  /*6180*/  FSEL R141, R12, R141, P1 ;  /* 0x0000008d0c8d7208 */ /* 0x000fe20000800000 */
[----:B------:R-:W-:Y:S01]  /*6190*/  @!P4 FMUL R115, R115, 16777216 ;  /* 0x4b8000007373c820 */ /* 0x000fe20000400000 */
[----:B------:R-:W-:Y:S01]  /*61a0*/  FSEL R178, R9, R84, P1 ;  /* 0x0000005409b27208 */ /* 0x000fe20000800000 */
[----:B------:R-:W-:Y:S01]  /*61b0*/  @!P4 FMUL R162, R162, 16777216 ;  /* 0x4b800000a2a2c820 */ /* 0x000fe20000400000 */
[----:B------:R-:W-:Y:S01]  /*61c0*/  I2FP.F32.S32 R112, R144 ;  /* 0x0000009000707245 */ /* 0x000fe20000201400 */
[----:B------:R-:W-:Y:S01]  /*61d0*/  FMUL R175, R120, 0.25 ;  /* 0x3e80000078af7820 */ /* 0x000fe20000400000 */
[----:B------:R-:W-:Y:S01]  /*61e0*/  FSEL R117, R26, R117, P1 ;  /* 0x000000751a757208 */ /* 0x000fe20000800000 */
[----:B------:R-:W-:Y:S01]  /*61f0*/  @!P2 FMUL R149, R149, 16777216 ;  /* 0x4b8000009595a820 */ /* 0x000fe20000400000 */
[----:B------:R-:W-:Y:S01]  /*6200*/  FSEL R191, R82, R53, P1 ;  /* 0x0000003552bf7208 */ /* 0x000fe20000800000 */
[----:B0-----:R-:W-:Y:S01]  /*6210*/  FMUL R53, R200, R15 ;  /* 0x0000000fc8357220 */ /* 0x001fe20000400000 */
[----:B------:R-:W-:Y:S01]  /*6220*/  LOP3.LUT R9, R2, 0x7, RZ, 0xc0, !PT ;  /* 0x0000000702097812 */ /* 0x000fe200078ec0ff */
[----:B------:R-:W-:Y:S01]  /*6230*/  FMUL R15, R200, R11 ;  /* 0x0000000bc80f7220 */ /* 0x000fe20000400000 */
[----:B------:R-:W-:Y:S01]  /*6240*/  FSEL R71, R10, R71, P0 ;  /* 0x000000470a477208 */ /* 0x000fe20000000000 */
[----:B------:R-:W-:Y:S01]  /*6250*/  FMUL R10, R59, 0.25 ;  /* 0x3e8000003b0a7820 */ /* 0x000fe20000400000 */
[----:B------:R-:W-:Y:S01]  /*6260*/  FSEL R55, R8, R55, P0 ;  /* 0x0000003708377208 */ /* 0x000fe20000000000 */
[----:B------:R-:W-:Y:S01]  /*6270*/  FMUL R8, R47, 0.25 ;  /* 0x3e8000002f087820 */ /* 0x000fe20000400000 */
[----:B------:R-:W-:Y:S01]  /*6280*/  FSEL R218, R7, R32, P1 ;  /* 0x0000002007da7208 */ /* 0x000fe20000800000 */
[----:B------:R-:W-:Y:S01]  /*6290*/  IMAD.SHL.U32 R7, R2, 0x4, RZ ;  /* 0x0000000402077824 */ /* 0x000fe200078e00ff */
[----:B------:R-:W-:Y:S01]  /*62a0*/  FSEL R179, R179, R80, P1 ;  /* 0x00000050b3b37208 */ /* 0x000fe20000800000 */
[----:B------:R-:W-:-:S02]  /*62b0*/  IMAD.IADD R13, R193, 0x1, -R144 ;  /* 0x00000001c10d7824 */ /* 0x000fc400078e0a90 */
[----:B------:R-:W-:Y:S01]  /*62c0*/  FMUL R80, R69, 0.25 ;  /* 0x3e80000045507820 */ /* 0x000fe20000400000 */
[----:B------:R-:W-:Y:S02]  /*62d0*/  IMAD.IADD R11, R195, 0x1, -R196 ;  /* 0x00000001c30b7824 */ /* 0x000fe400078e0ac4 */
[----:B------:R-:W-:Y:S01]  /*62e0*/  FMUL R84, R45, 0.25 ;  /* 0x3e8000002d547820 */ /* 0x000fe20000400000 */
[----:B------:R-:W-:Y:S01]  /*62f0*/  LEA R116, R9, UR4, 0x4 ;  /* 0x0000000409747c11 */ /* 0x000fe2000f8e20ff */
[----:B------:R-:W-:Y:S01]  /*6300*/  FFMA.FTZ R207, R112, 1.1920928955078125e-07, R207 ;  /* 0x3400000070cf7823 */ /* 0x000fe200000100cf */
[----:B------:R-:W-:Y:S01]  /*6310*/  @!P2 FMUL R141, R141, 16777216 ;  /* 0x4b8000008d8da820 */ /* 0x000fe20000400000 */
[C---:B------:R-:W-:Y:S01]  /*6320*/  FMUL R112, R200.reuse, R115 ;  /* 0x00000073c8707220 */ /* 0x040fe20000400000 */
[----:B------:R-:W-:Y:S01]  /*6330*/  @!P2 FMUL R117, R117, 16777216 ;  /* 0x4b8000007575a820 */ /* 0x000fe20000400000 */
[----:B------:R-:W-:Y:S01]  /*6340*/  FMUL R115, R200, R162 ;  /* 0x000000a2c8737220 */ /* 0x000fe20000400000 */
[----:B------:R-:W-:Y:S01]  /*6350*/  @!P2 FMUL R92, R92, 16777216 ;  /* 0x4b8000005c5ca820 */ /* 0x000fe20000400000 */
[----:B------:R-:W-:Y:S01]  /*6360*/  @!P2 FMUL R88, R88, 16777216 ;  /* 0x4b8000005858a820 */ /* 0x000fe20000400000 */
[----:B------:R-:W-:Y:S01]  /*6370*/  FSEL R59, R10, R59, P0 ;  /* 0x0000003b0a3b7208 */ /* 0x000fe20000000000 */
[----:B------:R-:W-:Y:S01]  /*6380*/  IMAD.MOV.U32 R162, RZ, RZ, 0x3dc6b27f ;  /* 0x3dc6b27fffa27424 */ /* 0x000fe200078e00ff */
[----:B------:R-:W-:Y:S01]  /*6390*/  FSEL R47, R8, R47, P0 ;  /* 0x0000002f082f7208 */ /* 0x000fe20000000000 */
[----:B------:R-:W-:Y:S01]  /*63a0*/  FADD R13, R13, -1 ;  /* 0xbf8000000d0d7421 */ /* 0x000fe20000000000 */
[----:B------:R-:W-:Y:S01]  /*63b0*/  FADD R11, R11, -1 ;  /* 0xbf8000000b0b7421 */ /* 0x000fe20000000000 */
[----:B-1----:R-:W-:Y:S01]  /*63c0*/  FMUL R144, R168, R149 ;  /* 0x00000095a8907220 */ /* 0x002fe20000400000 */
[----:B------:R-:W-:Y:S01]  /*63d0*/  FMUL R153, R74, 0.25 ;  /* 0x3e8000004a997820 */ /* 0x000fe20000400000 */
[----:B------:R-:W-:Y:S01]  /*63e0*/  FMUL R10, R51, 0.25 ;  /* 0x3e800000330a7820 */ /* 0x000fe20000400000 */
[----:B------:R-:W-:Y:S01]  /*63f0*/  FMUL R163, R46, 0.25 ;  /* 0x3e8000002ea37820 */ /* 0x000fe20000400000 */
[----:B------:R-:W-:Y:S01]  /*6400*/  FMUL R8, R43, 0.25 ;  /* 0x3e8000002b087820 */ /* 0x000fe20000400000 */
[----:B------:R-:W-:Y:S01]  /*6410*/  FMUL R169, R34, 0.25 ;  /* 0x3e80000022a97820 */ /* 0x000fe20000400000 */
[----:B------:R-:W-:Y:S01]  /*6420*/  FSEL R175, R175, R120, P1 ;  /* 0x00000078afaf7208 */ /* 0x000fe20000800000 */
[----:B------:R-:W-:Y:S01]  /*6430*/  FMUL R149, R168, R141 ;  /* 0x0000008da8957220 */ /* 0x000fe20000400000 */
[----:B------:R-:W-:Y:S01]  /*6440*/  LOP3.LUT R7, R7, 0x1c0, RZ, 0xc0, !PT ;  /* 0x000001c007077812 */ /* 0x000fe200078ec0ff */
[----:B------:R-:W-:Y:S01]  /*6450*/  FMUL R159, R62, 0.25 ;  /* 0x3e8000003e9f7820 */ /* 0x000fe20000400000 */
[----:B------:R-:W-:Y:S01]  /*6460*/  FMUL R165, R38, 0.25 ;  /* 0x3e80000026a57820 */ /* 0x000fe20000400000 */
[----:B------:R-:W-:Y:S01]  /*6470*/  FMUL R78, R77, 0.25 ;  /* 0x3e8000004d4e7820 */ /* 0x000fe20000400000 */
[----:B------:R-:W-:Y:S01]  /*6480*/  FSEL R69, R80, R69, P1 ;  /* 0x0000004550457208 */ /* 0x000fe20000800000 */
[----:B------:R-:W-:Y:S01]  /*6490*/  IMAD R120, R9, -0x8, R116 ;  /* 0xfffffff809787824 */ /* 0x000fe200078e0274 */
[----:B------:R-:W-:Y:S01]  /*64a0*/  FSEL R205, R84, R45, P1 ;  /* 0x0000002d54cd7208 */ /* 0x000fe20000800000 */
[----:B------:R-:W-:Y:S01]  /*64b0*/  FMUL R141, R168, R117 ;  /* 0x00000075a88d7220 */ /* 0x000fe20000400000 */
[----:B------:R-:W-:Y:S01]  /*64c0*/  FMUL R157, R66, 0.25 ;  /* 0x3e800000429d7820 */ /* 0x000fe20000400000 */
[----:B------:R-:W-:Y:S01]  /*64d0*/  FMUL R161, R54, 0.25 ;  /* 0x3e80000036a17820 */ /* 0x000fe20000400000 */
[----:B------:R-:W-:Y:S01]  /*64e0*/  FMUL R80, R65, 0.25 ;  /* 0x3e80000041507820 */ /* 0x000fe20000400000 */
[----:B------:R-:W-:Y:S01]  /*64f0*/  FMUL R82, R49, 0.25 ;  /* 0x3e80000031527820 */ /* 0x000fe20000400000 */
[----:B------:R-:W-:Y:S01]  /*6500*/  FMUL R84, R37, 0.25 ;  /* 0x3e80000025547820 */ /* 0x000fe20000400000 */
[C---:B------:R-:W-:Y:S01]  /*6510*/  FMUL R117, R168.reuse, R92 ;  /* 0x0000005ca8757220 */ /* 0x040fe20000400000 */
[----:B------:R-:W-:Y:S01]  /*6520*/  FMUL R238, R168, R88 ;  /* 0x00000058a8ee7220 */ /* 0x000fe20000400000 */
[-C--:B------:R-:W-:Y:S01]  /*6530*/  FFMA.FTZ R88, R13, R162.reuse, -0.16845393180847167969 ;  /* 0xbe2c7f300d587423 */ /* 0x080fe200000100a2 */
[----:B------:R-:W-:Y:S01]  /*6540*/  FFMA.FTZ R92, R11, R162, -0.16845393180847167969 ;  /* 0xbe2c7f300b5c7423 */ /* 0x000fe200000100a2 */
[----:B------:R-:W-:Y:S01]  /*6550*/  FMUL R17, R146, 0.25 ;  /* 0x3e80000092117820 */ /* 0x000fe20000400000 */
[----:B------:R-:W-:Y:S01]  /*6560*/  FSEL R153, R153, R74, P0 ;  /* 0x0000004a99997208 */ /* 0x000fe20000000000 */
[----:B------:R-:W-:Y:S01]  /*6570*/  IMAD.IADD R120, R7, 0x1, R120 ;  /* 0x0000000107787824 */ /* 0x000fe200078e0278 */
        /* <DEDUP_REMOVED lines=13> */
[----:B------:R-:W-:Y:S01]  /*6650*/  FMUL R34, R113, 0.25 ;  /* 0x3e80000071227820 */ /* 0x000fe20000400000 */
[----:B------:R-:W-:Y:S01]  /*6660*/  FMUL R46, R101, 0.25 ;  /* 0x3e800000652e7820 */ /* 0x000fe20000400000 */
        /* <DEDUP_REMOVED lines=8> */
[----:B------:R-:W-:Y:S01]  /*66f0*/  FMUL R78, R73, 0.25 ;  /* 0x3e800000494e7820 */ /* 0x000fe20000400000 */
[----:B------:R-:W-:Y:S01]  /*6700*/  FSEL R65, R80, R65, P1 ;  /* 0x0000004150417208 */ /* 0x000fe20000800000 */
[----:B------:R-:W-:Y:S01]  /*6710*/  FFMA.FTZ R88, R13, R88, 0.1716887056827545166 ;  /* 0x3e2fcf2a0d587423 */ /* 0x000fe20000010058 */
[----:B------:R-:W-:Y:S01]  /*6720*/  FSEL R199, R82, R49, P1 ;  /* 0x0000003152c77208 */ /* 0x000fe20000800000 */
[----:B------:R-:W-:Y:S01]  /*6730*/  FFMA.FTZ R92, R11, R92, 0.1716887056827545166 ;  /* 0x3e2fcf2a0b5c7423 */ /* 0x000fe2000001005c */
[----:B------:R-:W-:Y:S01]  /*6740*/  FSEL R215, R84, R37, P1 ;  /* 0x0000002554d77208 */ /* 0x000fe20000800000 */
[----:B------:R-:W-:Y:S01]  /*6750*/  FMUL R186, R145, 0.25 ;  /* 0x3e80000091ba7820 */ /* 0x000fe20000400000 */
        /* <DEDUP_REMOVED lines=21> */
[----:B------:R-:W-:Y:S01]  /*68b0*/  FSEL R17, R17, R146, P0 ;  /* 0x0000009211117208 */ /* 0x000fe20000000000 */
[----:B------:R-:W-:Y:S01]  /*68c0*/  BAR.SYNC.DEFER_BLOCKING 0x0 ;  /* 0x0000000000007b1d */ /* 0x000fe20000010000 */
[----:B------:R-:W-:Y:S01]  /*68d0*/  LOP3.LUT R146, R2, 0xf0, RZ, 0xc0, !PT ;  /* 0x000000f002927812 */ /* 0x000fe200078ec0ff */
[----:B------:R-:W-:Y:S01]  /*68e0*/  IMAD R9, R7, 0x100, R116 ;  /* 0x0000010007097824 */ /* 0x000fe200078e0274 */
[----:B------:R-:W-:Y:S01]  /*68f0*/  FSEL R184, R184, R147, P0 ;  /* 0x00000093b8b87208 */ /* 0x000fe20000000000 */
[----:B------:R-:W-:Y:S01]  /*6900*/  FFMA.FTZ R88, R13, R88, -0.17900948226451873779 ;  /* 0xbe374e430d587423 */ /* 0x000fe20000010058 */
[----:B------:R-:W-:Y:S01]  /*6910*/  FSEL R155, R155, R70, P0 ;  /* 0x000000469b9b7208 */ /* 0x000fe20000000000 */
[----:B------:R-:W-:Y:S01]  /*6920*/  FFMA.FTZ R92, R11, R92, -0.17900948226451873779 ;  /* 0xbe374e430b5c7423 */ /* 0x000fe2000001005c */
[----:B------:R-:W-:Y:S01]  /*6930*/  FSEL R39, R10, R39, P0 ;  /* 0x000000270a277208 */ /* 0x000fe20000000000 */
[----:B------:R-:W-:Y:S01]  /*6940*/  @!P4 FMUL R150, R150, 16777216 ;  /* 0x4b8000009696c820 */ /* 0x000fe20000400000 */
        /* <DEDUP_REMOVED lines=21> */
[----:B------:R-:W-:Y:S01]  /*6aa0*/  IMAD R9, R146, 0x8, R9 ;  /* 0x0000000892097824 */ /* 0x000fe200078e0209 */
        /* <DEDUP_REMOVED lines=35> */
[----:B------:R-:W-:Y:S01]  /*6ce0*/  FFMA.FTZ R88, R13, R88, 0.20512372255325317383 ;  /* 0x3e520bf40d587423 */ /* 0x000fe20000010058 */
[----:B------:R-:W-:Y:S01]  /*6cf0*/  FSEL R213, R213, R40, P1 ;  /* 0x00000028d5d57208 */ /* 0x000fe20000800000 */
[----:B------:R-:W-:Y:S01]  /*6d00*/  FFMA.FTZ R92, R11, R92, 0.20512372255325317383 ;  /* 0x3e520bf40b5c7423 */ /* 0x000fe2000001005c */
[----:B------:R-:W-:Y:S01]  /*6d10*/  FSEL R217, R84, R33, P1 ;  /* 0x0000002154d97208 */ /* 0x000fe20000800000 */
[----:B------:R-:W-:Y:S01]  /*6d20*/  @!P4 FMUL R184, R184, 16777216 ;  /* 0x4b800000b8b8c820 */ /* 0x000fe20000400000 */
[----:B------:R-:W-:Y:S01]  /*6d30*/  FSEL R219, R86, R29, P1 ;  /* 0x0000001d56db7208 */ /* 0x000fe20000800000 */
[----:B------:R-:W-:Y:S01]  /*6d40*/  @!P4 FMUL R17, R17, 16777216 ;  /* 0x4b8000001111c820 */ /* 0x000fe20000400000 */
[----:B------:R-:W-:Y:S01]  /*6d50*/  FSEL R221, R221, R28, P1 ;  /* 0x0000001cdddd7208 */ /* 0x000fe20000800000 */
[----:B------:R-:W-:Y:S01]  /*6d60*/  @!P4 FMUL R139, R139, 16777216 ;  /* 0x4b8000008b8bc820 */ /* 0x000fe20000400000 */
[----:B------:R-:W-:Y:S01]  /*6d70*/  FSEL R201, RZ, -23, P3 ;  /* 0xc1b80000ffc97808 */ /* 0x000fe20001800000 */
[----:B------:R-:W-:Y:S01]  /*6d80*/  @!P4 FMUL R21, R21, 16777216 ;  /* 0x4b8000001515c820 */ /* 0x000fe20000400000 */
[----:B------:R-:W-:Y:S01]  /*6d90*/  I2FP.F32.S32 R116, R196 ;  /* 0x000000c400747245 */ /* 0x000fe20000201400 */
[----:B------:R-:W-:Y:S01]  /*6da0*/  @!P4 FMUL R135, R135, 16777216 ;  /* 0x4b8000008787c820 */ /* 0x000fe20000400000 */
        /* <DEDUP_REMOVED lines=29> */
[----:B------:R-:W-:Y:S01]  /*6f80*/  FMUL R146, R200, R150 ;  /* 0x00000096c8927220 */ /* 0x000fe20000400000 */
[----:B------:R-:W-:Y:S01]  /*6f90*/  @!P2 FMUL R132, R132, 16777216 ;  /* 0x4b8000008484a820 */ /* 0x000fe20000400000 */
[----:B------:R-:W-:Y:S01]  /*6fa0*/  @!P2 FMUL R124, R124, 16777216 ;  /* 0x4b8000007c7ca820 */ /* 0x000fe20000400000 */
[----:B------:R-:W-:Y:S01]  /*6fb0*/  @!P2 FMUL R113, R113, 16777216 ;  /* 0x4b8000007171a820 */ /* 0x000fe20000400000 */
[----:B------:R-:W-:Y:S01]  /*6fc0*/  @!P2 FMUL R101, R101, 16777216 ;  /* 0x4b8000006565a820 */ /* 0x000fe20000400000 */
[----:B------:R-:W-:Y:S01]  /*6fd0*/  @!P2 FMUL R81, R81, 16777216 ;  /* 0x4b8000005151a820 */ /* 0x000fe20000400000 */
[----:B------:R-:W-:Y:S01]  /*6fe0*/  LEA.HI R7, R7, R120, RZ, 0x1f ;  /* 0x0000007807077211 */ /* 0x000fe200078ff8ff */
[----:B------:R-:W-:Y:S01]  /*6ff0*/  FMUL R150, R200, R142 ;  /* 0x0000008ec8967220 */ /* 0x000fe20000400000 */
        /* <DEDUP_REMOVED lines=11> */
[----:B------:R-:W-:Y:S01]  /*70b0*/  FFMA.FTZ R201, R116, 1.1920928955078125e-07, R201 ;  /* 0x3400000074c97823 */ /* 0x000fe200000100c9 */
[C---:B------:R-:W-:Y:S01]  /*70c0*/  FMUL R147, R200.reuse, R151 ;  /* 0x00000097c8937220 */ /* 0x040fe20000400000 */
[C---:B------:R-:W-:Y:S01]  /*70d0*/  FMUL R25, R200.reuse, R134 ;  /* 0x00000086c8197220 */ /* 0x040fe20000400000 */
[C---:B------:R-:W-:Y:S01]  /*70e0*/  FMUL R29, R200.reuse, R126 ;  /* 0x0000007ec81d7220 */ /* 0x040fe20000400000 */
[C---:B------:R-:W-:Y:S01]  /*70f0*/  FMUL R194, R200.reuse, R122 ;  /* 0x0000007ac8c27220 */ /* 0x040fe20000400000 */
[C---:B------:R-:W-:Y:S01]  /*7100*/  FMUL R142, R200.reuse, R118 ;  /* 0x00000076c88e7220 */ /* 0x040fe20000400000 */
[C---:B------:R-:W-:Y:S01]  /*7110*/  FMUL R33, R200.reuse, R111 ;  /* 0x0000006fc8217220 */ /* 0x040fe20000400000 */
[C---:B------:R-:W-:Y:S01]  /*7120*/  FMUL R120, R200.reuse, R98 ;  /* 0x00000062c8787220 */ /* 0x040fe20000400000 */
        /* <DEDUP_REMOVED lines=42> */
[C---:B------:R-:W-:Y:S01]  /*73d0*/  FMUL R151, R200.reuse, R143 ;  /* 0x0000008fc8977220 */ /* 0x040fe20000400000 */
        /* <DEDUP_REMOVED lines=16> */
[----:B------:R-:W-:Y:S01]  /*74e0*/  FMUL R204, R168, R128 ;  /* 0x00000080a8cc7220 */ /* 0x000fe20000400000 */
[----:B------:R-:W-:Y:S01]  /*74f0*/  FFMA.FTZ R88, R13, R88, -0.24046532809734344482 ;  /* 0xbe763c8b0d587423 */ /* 0x000fe20000010058 */
[----:B------:R-:W-:Y:S01]  /*7500*/  FFMA.FTZ R104, R11, R92, -0.24046532809734344482 ;  /* 0xbe763c8b0b687423 */ /* 0x000fe2000001005c */
        /* <DEDUP_REMOVED lines=90> */
[----:B------:R-:W-:Y:S01]  /*7ab0*/  FFMA.FTZ R88, R13, R88, 0.28857114911079406738 ;  /* 0x3e93bf990d587423 */ /* 0x000fe20000010058 */
[----:B------:R-:W-:Y:S01]  /*7ac0*/  FMUL R168, R168, R223 ;  /* 0x000000dfa8a87220 */ /* 0x000fe20000400000 */
[----:B------:R-:W-:Y:S01]  /*7ad0*/  FFMA.FTZ R104, R11, R104, 0.28857114911079406738 ;  /* 0x3e93bf990b687423 */ /* 0x000fe20000010068 */
[----:B------:R-:W-:Y:S01]  /*7ae0*/  F2FP.BF16.F32.PACK_AB R90, R90, R15 ;  /* 0x0000000f5a5a723e */ /* 0x000fe200000010ff */
[----:B------:R-:W-:Y:S01]  /*7af0*/  FFMA.FTZ R92, R13, R88, -0.36067417263984680176 ;  /* 0xbeb8aa490d5c7423 */ /* 0x000fe20000010058 */
[----:B------:R-:W-:Y:S01]  /*7b00*/  F2FP.BF16.F32.PACK_AB R88, R221, R166 ;  /* 0x000000a6dd58723e */ /* 0x000fe200000010ff */
[----:B------:R-:W-:Y:S01]  /*7b10*/  FFMA.FTZ R104, R11, R104, -0.36067417263984680176 ;  /* 0xbeb8aa490b687423 */ /* 0x000fe20000010068 */
[----:B------:R-:W-:Y:S01]  /*7b20*/  F2FP.BF16.F32.PACK_AB R89, R89, R168 ;  /* 0x000000a85959723e */ /* 0x000fe200000010ff */
[----:B------:R-:W-:Y:S01]  /*7b30*/  FFMA.FTZ R92, R13, R92, 0.48089820146560668945 ;  /* 0x3ef6384a0d5c7423 */ /* 0x000fe2000001005c */
[----:B------:R-:W-:Y:S01]  /*7b40*/  F2FP.BF16.F32.PACK_AB R91, R91, R172 ;  /* 0x000000ac5b5b723e */ /* 0x000fe200000010ff */
[----:B------:R-:W-:Y:S01]  /*7b50*/  FFMA.FTZ R104, R11, R104, 0.48089820146560668945 ;  /* 0x3ef6384a0b687423 */ /* 0x000fe20000010068 */
[----:B------:R-:W-:Y:S01]  /*7b60*/  ISETP.GE.U32.AND P2, PT, R195, 0x7f800000, PT ;  /* 0x7f800000c300780c */ /* 0x000fe20003f46070 */
[----:B------:R-:W-:Y:S01]  /*7b70*/  FFMA.FTZ R92, R13, R92, -0.72134751081466674805 ;  /* 0xbf38aa3b0d5c7423 */ /* 0x000fe2000001005c */
[----:B------:R-:W-:Y:S01]  /*7b80*/  LOP3.LUT R15, R2, 0xff, RZ, 0xc0, !PT ;  /* 0x000000ff020f7812 */ /* 0x000fe200078ec0ff */
[----:B------:R0:W-:Y:S01]  /*7b90*/  STSM.16.M88.4 [R9], R88 ;  /* 0x0000005809007844 */ /* 0x0001e20000000200 */
[----:B------:R-:W-:Y:S01]  /*7ba0*/  FFMA.FTZ R104, R11, R104, -0.72134751081466674805 ;  /* 0xbf38aa3b0b687423 */ /* 0x000fe20000010068 */
[----:B------:R-:W-:Y:S01]  /*7bb0*/  FMUL R92, R13, R92 ;  /* 0x0000005c0d5c7220 */ /* 0x000fe20000400000 */
[----:B------:R-:W-:Y:S01]  /*7bc0*/  LEA R15, R15, UR4, 0x4 ;  /* 0x000000040f0f7c11 */ /* 0x000fe2000f8e20ff */
[----:B------:R-:W1:Y:S01]  /*7bd0*/  LDC R5, c[0x0][0x278] ;  /* 0x00009e00ff057b82 */ /* 0x000e620000000800 */
[----:B------:R-:W-:Y:S01]  /*7be0*/  FMUL R104, R11, R104 ;  /* 0x000000680b687220 */ /* 0x000fe20000400000 */
[----:B------:R-:W-:Y:S01]  /*7bf0*/  FMUL R92, R13, R92 ;  /* 0x0000005c0d5c7220 */ /* 0x000fe20000400000 */
[----:B------:R-:W-:Y:S01]  /*7c00*/  F2FP.BF16.F32.PACK_AB R95, R95, R106 ;  /* 0x0000006a5f5f723e */ /* 0x000fe200000010ff */
[----:B------:R-:W-:Y:S01]  /*7c10*/  ULDC.64 UR8, c[0x0][0x270] ;  /* 0x00009c0000087ab9 */ /* 0x000fe20000000a00 */
[----:B------:R-:W-:Y:S01]  /*7c20*/  FMUL R104, R11, R104 ;  /* 0x000000680b687220 */ /* 0x000fe20000400000 */
[----:B------:R-:W-:Y:S01]  /*7c30*/  FFMA.FTZ R92, R13, 1.4426950216293334961, R92 ;  /* 0x3fb8aa3b0d5c7823 */ /* 0x000fe2000001005c */
[----:B------:R-:W-:Y:S01]  /*7c40*/  ISETP.GE.U32.AND P1, PT, R193, 0x7f800000, PT ;  /* 0x7f800000c100780c */ /* 0x000fe20003f26070 */
[----:B------:R-:W2:Y:S01]  /*7c50*/  S2UR UR10, SR_CTAID.Y ;  /* 0x00000000000a79c3 */ /* 0x000ea20000002600 */
[----:B------:R-:W-:Y:S01]  /*7c60*/  FFMA.FTZ R104, R11, 1.4426950216293334961, R104 ;  /* 0x3fb8aa3b0b687823 */ /* 0x000fe20000010068 */
[----:B------:R-:W-:Y:S01]  /*7c70*/  FADD R11, R207, R92 ;  /* 0x0000005ccf0b7221 */ /* 0x000fe20000000000 */
[----:B------:R-:W-:-:S02]  /*7c80*/  F2FP.BF16.F32.PACK_AB R93, R93, R180 ;  /* 0x000000b45d5d723e */ /* 0x000fc400000010ff */
[----:B------:R-:W-:Y:S01]  /*7c90*/  FADD R13, R201, R104 ;  /* 0x00000068c90d7221 */ /* 0x000fe20000000000 */
[----:B------:R-:W-:Y:S01]  /*7ca0*/  @P2 IMAD.MOV.U32 R104, RZ, RZ, 0x7f800000 ;  /* 0x7f800000ff682424 */ /* 0x000fe200078e00ff */
[----:B------:R-:W-:Y:S02]  /*7cb0*/  F2FP.BF16.F32.PACK_AB R94, R94, R169 ;  /* 0x000000a95e5e723e */ /* 0x000fe400000010ff */
[----:B0-----:R-:W-:Y:S01]  /*7cc0*/  F2FP.BF16.F32.PACK_AB R89, R205, R96 ;  /* 0x00000060cd59723e */ /* 0x001fe200000010ff */
[----:B------:R-:W-:Y:S01]  /*7cd0*/  @P2 FFMA.FTZ R13, R195, R104, +INF ;  /* 0x7f800000c30d2423 */ /* 0x000fe20000010068 */
[----:B------:R-:W-:Y:S01]  /*7ce0*/  BAR.SYNC.DEFER_BLOCKING 0x0 ;  /* 0x0000000000007b1d */ /* 0x000fe20000010000 */
[----:B------:R-:W-:Y:S01]  /*7cf0*/  @P1 IMAD.MOV.U32 R92, RZ, RZ, 0x7f800000 ;  /* 0x7f800000ff5c1424 */ /* 0x000fe200078e00ff */
[----:B------:R-:W-:Y:S02]  /*7d00*/  F2FP.BF16.F32.PACK_AB R91, R98, R99 ;  /* 0x00000063625b723e */ /* 0x000fe400000010ff */
[----:B------:R-:W-:Y:S01]  /*7d10*/  F2FP.BF16.F32.PACK_AB R88, R209, R246 ;  /* 0x000000f6d158723e */ /* 0x000fe200000010ff */
[----:B------:R-:W-:Y:S01]  /*7d20*/  @P1 FFMA.FTZ R11, R193, R92, +INF ;  /* 0x7f800000c10b1423 */ /* 0x000fe2000001005c */
[----:B------:R-:W-:Y:S01]  /*7d30*/  F2FP.BF16.F32.PACK_AB R92, R216, R61 ;  /* 0x0000003dd85c723e */ /* 0x000fe200000010ff */
[----:B-1----:R-:W-:Y:S01]  /*7d40*/  IMAD R6, R6, R5, RZ ;  /* 0x0000000506067224 */ /* 0x002fe200078e02ff */
[----:B------:R-:W-:-:S02]  /*7d50*/  F2FP.BF16.F32.PACK_AB R90, R163, R228 ;  /* 0x000000e4a35a723e */ /* 0x000fc400000010ff */
[----:B------:R-:W-:Y:S01]  /*7d60*/  F2FP.BF16.F32.PACK_AB R108, R108, R203 ;  /* 0x000000cb6c6c723e */ /* 0x000fe200000010ff */
[----:B------:R-:W-:Y:S01]  /*7d70*/  IMAD R8, R5, 0x2, R6 ;  /* 0x0000000205087824 */ /* 0x000fe200078e0206 */
[----:B------:R-:W-:Y:S01]  /*7d80*/  F2FP.BF16.F32.PACK_AB R109, R109, R230 ;  /* 0x000000e66d6d723e */ /* 0x000fe200000010ff */
[----:B--2---:R-:W-:Y:S01]  /*7d90*/  UIMAD UR8, UR10, UR8, URZ ;  /* 0x000000080a0872a4 */ /* 0x004fe2000f8e023f */
[----:B------:R-:W-:Y:S01]  /*7da0*/  F2FP.BF16.F32.PACK_AB R110, R110, R115 ;  /* 0x000000736e6e723e */ /* 0x000fe200000010ff */
[----:B------:R-:W-:Y:S01]  /*7db0*/  IMAD R10, R5, 0x2, R8 ;  /* 0x00000002050a7824 */ /* 0x000fe200078e0208 */
[----:B------:R-:W-:Y:S01]  /*7dc0*/  F2FP.BF16.F32.PACK_AB R111, R111, R226 ;  /* 0x000000e26f6f723e */ /* 0x000fe200000010ff */
[----:B------:R-:W-:Y:S01]  /*7dd0*/  USHF.L.U32 UR5, UR8, 0x1, URZ ;  /* 0x0000000108057899 */ /* 0x000fe2000800063f */
[----:B------:R-:W-:Y:S01]  /*7de0*/  F2FP.BF16.F32.PACK_AB R100, R100, R189 ;  /* 0x000000bd6464723e */ /* 0x000fe200000010ff */
[----:B------:R-:W-:Y:S01]  /*7df0*/  IMAD R12, R5, 0x2, R10 ;  /* 0x00000002050c7824 */ /* 0x000fe200078e020a */
[----:B------:R-:W-:-:S02]  /*7e00*/  F2FP.BF16.F32.PACK_AB R101, R101, R244 ;  /* 0x000000f46565723e */ /* 0x000fc400000010ff */
[----:B------:R-:W-:Y:S01]  /*7e10*/  F2FP.BF16.F32.PACK_AB R102, R102, R67 ;  /* 0x000000436666723e */ /* 0x000fe200000010ff */
[----:B------:R-:W-:Y:S01]  /*7e20*/  IMAD R14, R5, 0x2, R12 ;  /* 0x00000002050e7824 */ /* 0x000fe200078e020c */
[----:B------:R-:W0:Y:S01]  /*7e30*/  LDS.128 R104, [R15] ;  /* 0x000000000f687984 */ /* 0x000e220000000c00 */
[----:B------:R-:W-:Y:S02]  /*7e40*/  F2FP.BF16.F32.PACK_AB R103, R103, R224 ;  /* 0x000000e06767723e */ /* 0x000fe400000010ff */
[----:B------:R-:W-:Y:S01]  /*7e50*/  IMAD R16, R5, 0x2, R14 ;  /* 0x0000000205107824 */ /* 0x000fe200078e020e */
[----:B------:R-:W-:Y:S01]  /*7e60*/  BAR.SYNC.DEFER_BLOCKING 0x0 ;  /* 0x0000000000007b1d */ /* 0x000fe20000010000 */
[----:B------:R-:W-:Y:S02]  /*7e70*/  F2FP.BF16.F32.PACK_AB R143, R143, R112 ;  /* 0x000000708f8f723e */ /* 0x000fe400000010ff */
[----:B------:R-:W-:Y:S01]  /*7e80*/  IMAD R18, R5, 0x2, R16 ;  /* 0x0000000205127824 */ /* 0x000fe200078e0210 */
[----:B------:R-:W-:-:S02]  /*7e90*/  F2FP.BF16.F32.PACK_AB R140, R140, R177 ;  /* 0x000000b18c8c723e */ /* 0x000fc400000010ff */
[----:B------:R-:W-:Y:S01]  /*7ea0*/  F2FP.BF16.F32.PACK_AB R141, R141, R212 ;  /* 0x000000d48d8d723e */ /* 0x000fe200000010ff */
[----:B------:R-:W-:Y:S01]  /*7eb0*/  IMAD R20, R5, 0x2, R18 ;  /* 0x0000000205147824 */ /* 0x000fe200078e0212 */
[----:B------:R-:W-:Y:S02]  /*7ec0*/  F2FP.BF16.F32.PACK_AB R142, R142, R31 ;  /* 0x0000001f8e8e723e */ /* 0x000fe400000010ff */
[----:B------:R-:W-:Y:S01]  /*7ed0*/  F2FP.BF16.F32.PACK_AB R149, R149, R196 ;  /* 0x000000c49595723e */ /* 0x000fe200000010ff */
[----:B------:R-:W-:Y:S01]  /*7ee0*/  IMAD R22, R5, 0x2, R20 ;  /* 0x0000000205167824 */ /* 0x000fe200078e0214 */
[----:B------:R-:W-:Y:S02]  /*7ef0*/  F2FP.BF16.F32.PACK_AB R150, R150, R21 ;  /* 0x000000159696723e */ /* 0x000fe400000010ff */
[----:B------:R-:W-:Y:S01]  /*7f00*/  F2FP.BF16.F32.PACK_AB R151, R151, R188 ;  /* 0x000000bc9797723e */ /* 0x000fe200000010ff */
[----:B------:R-:W-:Y:S01]  /*7f10*/  IMAD R24, R5, 0x2, R22 ;  /* 0x0000000205187824 */ /* 0x000fe200078e0216 */
[----:B------:R-:W-:-:S02]  /*7f20*/  F2FP.BF16.F32.PACK_AB R144, R144, R19 ;  /* 0x000000139090723e */ /* 0x000fc400000010ff */
[----:B------:R-:W-:Y:S01]  /*7f30*/  F2FP.BF16.F32.PACK_AB R145, R145, R186 ;  /* 0x000000ba9191723e */ /* 0x000fe200000010ff */
[----:B------:R-:W-:Y:S01]  /*7f40*/  IMAD R26, R5, 0x2, R24 ;  /* 0x00000002051a7824 */ /* 0x000fe200078e0218 */
[----:B------:R-:W-:Y:S02]  /*7f50*/  F2FP.BF16.F32.PACK_AB R146, R146, R17 ;  /* 0x000000119292723e */ /* 0x000fe400000010ff */
[----:B------:R-:W-:Y:S01]  /*7f60*/  F2FP.BF16.F32.PACK_AB R147, R147, R184 ;  /* 0x000000b89393723e */ /* 0x000fe200000010ff */
[C---:B------:R-:W-:Y:S01]  /*7f70*/  IMAD R30, R5.reuse, 0x2, R26 ;  /* 0x00000002051e7824 */ /* 0x040fe200078e021a */
[----:B------:R-:W-:Y:S01]  /*7f80*/  STSM.16.M88.4 [R9], R92 ;  /* 0x0000005c09007844 */ /* 0x000fe20000000200 */
[----:B------:R-:W-:Y:S02]  /*7f90*/  BAR.SYNC.DEFER_BLOCKING 0x0 ;  /* 0x0000000000007b1d */ /* 0x000fe40000010000 */
[----:B------:R-:W-:Y:S01]  /*7fa0*/  IMAD R34, R5, 0x2, R30 ;  /* 0x0000000205227824 */ /* 0x000fe200078e021e */
[----:B------:R-:W-:-:S02]  /*7fb0*/  FSETP.NEU.AND P0, PT, R193, RZ, PT ;  /* 0x000000ffc100720b */ /* 0x000fc40003f0d000 */
[----:B------:R-:W-:Y:S01]  /*7fc0*/  FSETP.NEU.AND P1, PT, R195, RZ, PT ;  /* 0x000000ffc300720b */ /* 0x000fe20003f2d000 */
[----:B------:R-:W-:Y:S01]  /*7fd0*/  IMAD R38, R5, 0x2, R34 ;  /* 0x0000000205267824 */ /* 0x000fe200078e0222 */
[----:B------:R-:W-:Y:S02]  /*7fe0*/  FSEL R11, R11, -INF , P0 ;  /* 0xff8000000b0b7808 */ /* 0x000fe40000000000 */
[----:B0-----:R-:W-:Y:S01]  /*7ff0*/  PRMT R17, R104, 0x7632, R17 ;  /* 0x0000763268117816 */ /* 0x001fe20000000011 */
[----:B------:R-:W-:Y:S01]  /*8000*/  IMAD R42, R5, 0x2, R38 ;  /* 0x00000002052a7824 */ /* 0x000fe200078e0226 */
[----:B------:R-:W-:Y:S01]  /*8010*/  PRMT R19, R105, 0x7632, R19 ;  /* 0x0000763269137816 */ /* 0x000fe20000000013 */
[----:B------:R-:W-:Y:S01]  /*8020*/  FFMA R4, R11, 0.69314718246459960938, R4 ;  /* 0x3f3172180b047823 */ /* 0x000fe20000000004 */
[----:B------:R-:W-:Y:S01]  /*8030*/  PRMT R21, R107, 0x7632, R21 ;  /* 0x000076326b157816 */ /* 0x000fe20000000015 */
[----:B------:R-:W-:-:S04]  /*8040*/  IMAD R46, R5, 0x2, R42 ;  /* 0x00000002052e7824 */ /* 0x000fc800078e022a */
[----:B------:R-:W-:-:S04]  /*8050*/  IMAD R50, R5, 0x2, R46 ;  /* 0x0000000205327824 */ /* 0x000fc800078e022e */
[C---:B------:R-:W-:Y:S01]  /*8060*/  IMAD R54, R5.reuse, 0x2, R50 ;  /* 0x0000000205367824 */ /* 0x040fe200078e0232 */
[----:B------:R-:W-:Y:S03]  /*8070*/  LDS.128 R96, [R15] ;  /* 0x000000000f607984 */ /* 0x000fe60000000c00 */
[C---:B------:R-:W-:Y:S01]  /*8080*/  IMAD R58, R5.reuse, 0x2, R54 ;  /* 0x00000002053a7824 */ /* 0x040fe200078e0236 */
[----:B------:R-:W-:Y:S03]  /*8090*/  BAR.SYNC.DEFER_BLOCKING 0x0 ;  /* 0x0000000000007b1d */ /* 0x000fe60000010000 */
[----:B------:R-:W-:-:S04]  /*80a0*/  IMAD R62, R5, 0x2, R58 ;  /* 0x00000002053e7824 */ /* 0x000fc800078e023a */
[----:B------:R-:W-:-:S04]  /*80b0*/  IMAD R66, R5, 0x2, R62 ;  /* 0x0000000205427824 */ /* 0x000fc800078e023e */
[----:B------:R-:W-:-:S04]  /*80c0*/  IMAD R70, R5, 0x2, R66 ;  /* 0x0000000205467824 */ /* 0x000fc800078e0242 */
[----:B------:R-:W-:-:S04]  /*80d0*/  IMAD R74, R5, 0x2, R70 ;  /* 0x00000002054a7824 */ /* 0x000fc800078e0246 */
[----:B------:R-:W-:-:S04]  /*80e0*/  IMAD R76, R5, 0x2, R74 ;  /* 0x00000002054c7824 */ /* 0x000fc800078e024a */
[C---:B------:R-:W-:Y:S01]  /*80f0*/  IMAD R78, R5.reuse, 0x2, R76 ;  /* 0x00000002054e7824 */ /* 0x040fe200078e024c */
[----:B------:R-:W-:Y:S03]  /*8100*/  STSM.16.M88.4 [R9], R88 ;  /* 0x0000005809007844 */ /* 0x000fe60000000200 */
        /* <DEDUP_REMOVED lines=8> */
[----:B------:R-:W0:Y:S03]  /*8190*/  LDS.128 R92, [R15] ;  /* 0x000000000f5c7984 */ /* 0x000e260000000c00 */
        /* <DEDUP_REMOVED lines=8> */
[----:B------:R1:W-:Y:S03]  /*8220*/  STSM.16.M88.4 [R9], R108 ;  /* 0x0000006c09007844 */ /* 0x0003e60000000200 */
[C---:B------:R-:W-:Y:S01]  /*8230*/  IMAD R86, R5.reuse, 0x2, R84 ;  /* 0x0000000205567824 */ /* 0x040fe200078e0254 */
[----:B------:R-:W-:Y:S03]  /*8240*/  BAR.SYNC.DEFER_BLOCKING 0x0 ;  /* 0x0000000000007b1d */ /* 0x000fe60000010000 */
[----:B------:R-:W-:-:S04]  /*8250*/  IMAD R28, R5, 0x2, R86 ;  /* 0x00000002051c7824 */ /* 0x000fc800078e0256 */
[----:B------:R-:W-:-:S04]  /*8260*/  IMAD R152, R5, 0x2, R28 ;  /* 0x0000000205987824 */ /* 0x000fc800078e021c */
[----:B------:R-:W-:Y:S01]  /*8270*/  IMAD R154, R5, 0x2, R152 ;  /* 0x00000002059a7824 */ /* 0x000fe200078e0298 */
[----:B-1----:R-:W-:-:S03]  /*8280*/  F2FP.BF16.F32.PACK_AB R109, R69, R136 ;  /* 0x00000088456d723e */ /* 0x002fc600000010ff */
[----:B------:R-:W-:Y:S01]  /*8290*/  IMAD R156, R5, 0x2, R154 ;  /* 0x00000002059c7824 */ /* 0x000fe200078e029a */
[----:B------:R-:W-:Y:S02]  /*82a0*/  F2FP.BF16.F32.PACK_AB R111, R71, R138 ;  /* 0x0000008a476f723e */ /* 0x000fe400000010ff */
[----:B------:R-:W-:Y:S01]  /*82b0*/  F2FP.BF16.F32.PACK_AB R108, R73, R236 ;  /* 0x000000ec496c723e */ /* 0x000fe200000010ff */
[----:B------:R-:W-:Y:S01]  /*82c0*/  IMAD R158, R5, 0x2, R156 ;  /* 0x00000002059e7824 */ /* 0x000fe200078e029c */
[----:B------:R-:W-:Y:S02]  /*82d0*/  F2FP.BF16.F32.PACK_AB R110, R155, R214 ;  /* 0x000000d69b6e723e */ /* 0x000fe400000010ff */
[----:B------:R-:W-:Y:S01]  /*82e0*/  PRMT R73, R106, 0x7632, R73 ;  /* 0x000076326a497816 */ /* 0x000fe20000000049 */
[C---:B------:R-:W-:Y:S01]  /*82f0*/  IMAD R160, R5.reuse, 0x2, R158 ;  /* 0x0000000205a07824 */ /* 0x040fe200078e029e */
[----:B------:R-:W1:Y:S03]  /*8300*/  LDS.128 R88, [R15] ;  /* 0x000000000f587984 */ /* 0x000e660000000c00 */
        /* <DEDUP_REMOVED lines=14> */
[----:B--2---:R-:W-:-:S03]  /*83f0*/  F2FP.BF16.F32.PACK_AB R101, R77, R132 ;  /* 0x000000844d65723e */ /* 0x004fc600000010ff */
[----:B------:R-:W-:Y:S01]  /*8400*/  IMAD R216, R5, 0x2, R182 ;  /* 0x0000000205d87824 */ /* 0x000fe200078e02b6 */
[----:B------:R-:W-:Y:S02]  /*8410*/  F2FP.BF16.F32.PACK_AB R103, R79, R134 ;  /* 0x000000864f67723e */ /* 0x000fe400000010ff */
[----:B------:R-:W-:Y:S01]  /*8420*/  F2FP.BF16.F32.PACK_AB R100, R81, R240 ;  /* 0x000000f05164723e */ /* 0x000fe200000010ff */
[----:B------:R-:W-:Y:S01]  /*8430*/  IMAD R218, R5, 0x2, R216 ;  /* 0x0000000205da7824 */ /* 0x000fe200078e02d8 */
[----:B------:R-:W-:-:S03]  /*8440*/  F2FP.BF16.F32.PACK_AB R102, R57, R210 ;  /* 0x000000d23966723e */ /* 0x000fc600000010ff */
[C---:B------:R-:W-:Y:S01]  /*8450*/  IMAD R228, R5.reuse, 0x2, R218 ;  /* 0x0000000205e47824 */ /* 0x040fe200078e02da */
[----:B------:R-:W2:Y:S03]  /*8460*/  LDS.128 R136, [R15] ;  /* 0x000000000f887984 */ /* 0x000ea60000000c00 */
[C---:B------:R-:W-:Y:S01]  /*8470*/  IMAD R226, R5.reuse, 0x2, R228 ;  /* 0x0000000205e27824 */ /* 0x040fe200078e02e4 */
[----:B------:R-:W-:Y:S03]  /*8480*/  BAR.SYNC.DEFER_BLOCKING 0x0 ;  /* 0x0000000000007b1d */ /* 0x000fe60000010000 */
[----:B------:R-:W-:-:S04]  /*8490*/  IMAD R230, R5, 0x2, R226 ;  /* 0x0000000205e67824 */ /* 0x000fc800078e02e2 */
[----:B------:R-:W-:-:S04]  /*84a0*/  IMAD R224, R5, 0x2, R230 ;  /* 0x0000000205e07824 */ /* 0x000fc800078e02e6 */
[----:B------:R-:W-:-:S04]  /*84b0*/  IMAD R236, R5, 0x2, R224 ;  /* 0x0000000205ec7824 */ /* 0x000fc800078e02e0 */
[----:B------:R-:W-:-:S04]  /*84c0*/  IMAD R214, R5, 0x2, R236 ;  /* 0x0000000205d67824 */ /* 0x000fc800078e02ec */
[----:B------:R-:W-:-:S04]  /*84d0*/  IMAD R240, R5, 0x2, R214 ;  /* 0x0000000205f07824 */ /* 0x000fc800078e02d6 */
[----:B------:R-:W-:Y:S01]  /*84e0*/  IMAD R210, R5, 0x2, R240 ;  /* 0x0000000205d27824 */ /* 0x000fe200078e02f0 */
[----:B------:R3:W-:Y:S01]  /*84f0*/  STSM.16.M88.4 [R9], R108 ;  /* 0x0000006c09007844 */ /* 0x0007e20000000200 */
[----:B------:R-:W-:Y:S01]  /*8500*/  BAR.SYNC.DEFER_BLOCKING 0x0 ;  /* 0x0000000000007b1d */ /* 0x000fe20000010000 */
[----:B---3--:R-:W-:Y:S02]  /*8510*/  F2FP.BF16.F32.PACK_AB R109, R85, R128 ;  /* 0x00000080556d723e */ /* 0x008fe400000010ff */
[----:B------:R-:W-:Y:S02]  /*8520*/  F2FP.BF16.F32.PACK_AB R111, R87, R130 ;  /* 0x00000082576f723e */ /* 0x000fe400000010ff */
[----:B------:R-:W-:Y:S01]  /*8530*/  F2FP.BF16.F32.PACK_AB R108, R119, R242 ;  /* 0x000000f2776c723e */ /* 0x000fe200000010ff */
[----:B------:R-:W-:Y:S01]  /*8540*/  IMAD R242, R5, 0x2, R210 ;  /* 0x0000000205f27824 */ /* 0x000fe200078e02d2 */
[----:B------:R-:W-:Y:S02]  /*8550*/  F2FP.BF16.F32.PACK_AB R110, R53, R198 ;  /* 0x000000c6356e723e */ /* 0x000fe400000010ff */
[----:B------:R-:W3:Y:S01]  /*8560*/  LDC.64 R198, c[0x0][0x228] ;  /* 0x00008a00ffc67b82 */ /* 0x000ee20000000a00 */
[----:B------:R-:W-:Y:S01]  /*8570*/  IMAD R244, R5, 0x2, R242 ;  /* 0x0000000205f47824 */ /* 0x000fe200078e02f2 */
[----:B------:R-:W4:Y:S06]  /*8580*/  LDS.128 R132, [R15] ;  /* 0x000000000f847984 */ /* 0x000f2c0000000c00 */
[----:B------:R-:W-:Y:S06]  /*8590*/  BAR.SYNC.DEFER_BLOCKING 0x0 ;  /* 0x0000000000007b1d */ /* 0x000fec0000010000 */
[----:B------:R5:W-:Y:S02]  /*85a0*/  STSM.16.M88.4 [R9], R100 ;  /* 0x0000006409007844 */ /* 0x000be40000000200 */
[----:B------:R-:W-:Y:S01]  /*85b0*/  BAR.SYNC.DEFER_BLOCKING 0x0 ;  /* 0x0000000000007b1d */ /* 0x000fe20000010000 */
[----:B-----5:R-:W-:-:S02]  /*85c0*/  F2FP.BF16.F32.PACK_AB R101, R113, R124 ;  /* 0x0000007c7165723e */ /* 0x020fc400000010ff */
[----:B------:R-:W-:Y:S02]  /*85d0*/  F2FP.BF16.F32.PACK_AB R102, R49, R126 ;  /* 0x0000007e3166723e */ /* 0x000fe400000010ff */
[----:B------:R-:W-:Y:S01]  /*85e0*/  F2FP.BF16.F32.PACK_AB R100, R117, R238 ;  /* 0x000000ee7564723e */ /* 0x000fe200000010ff */
[----:B------:R-:W-:Y:S01]  /*85f0*/  IMAD R238, R5, 0x2, R244 ;  /* 0x0000000205ee7824 */ /* 0x000fe200078e02f4 */
[----:B------:R-:W-:-:S03]  /*8600*/  F2FP.BF16.F32.PACK_AB R103, R45, R122 ;  /* 0x0000007a2d67723e */ /* 0x000fc600000010ff */
[----:B------:R-:W-:Y:S01]  /*8610*/  IMAD R246, R5, 0x2, R238 ;  /* 0x0000000205f67824 */ /* 0x000fe200078e02ee */
[----:B------:R-:W5:Y:S01]  /*8620*/  LDS.128 R128, [R15] ;  /* 0x000000000f807984 */ /* 0x000f620000000c00 */
[----:B------:R-:W-:Y:S06]  /*8630*/  BAR.SYNC.DEFER_BLOCKING 0x0 ;  /* 0x0000000000007b1d */ /* 0x000fec0000010000 */
[----:B------:R0:W-:Y:S02]  /*8640*/  STSM.16.M88.4 [R9], R108 ;  /* 0x0000006c09007844 */ /* 0x0001e40000000200 */
[----:B------:R-:W-:Y:S01]  /*8650*/  BAR.SYNC.DEFER_BLOCKING 0x0 ;  /* 0x0000000000007b1d */ /* 0x000fe20000010000 */
[----:B0-----:R-:W-:-:S02]  /*8660*/  F2FP.BF16.F32.PACK_AB R110, R41, R120 ;  /* 0x00000078296e723e */ /* 0x001fc400000010ff */
[----:B------:R-:W-:Y:S01]  /*8670*/  F2FP.BF16.F32.PACK_AB R108, R83, R234 ;  /* 0x000000ea536c723e */ /* 0x000fe200000010ff */
[----:B------:R-:W-:Y:S01]  /*8680*/  IMAD R234, R5, 0x2, R246 ;  /* 0x0000000205ea7824 */ /* 0x000fe200078e02f6 */
[----:B------:R-:W-:Y:S02]  /*8690*/  F2FP.BF16.F32.PACK_AB R109, R75, R232 ;  /* 0x000000e84b6d723e */ /* 0x000fe400000010ff */
[----:B------:R-:W-:Y:S01]  /*86a0*/  F2FP.BF16.F32.PACK_AB R111, R37, R118 ;  /* 0x00000076256f723e */ /* 0x000fe200000010ff */
[----:B------:R-:W-:Y:S01]  /*86b0*/  IMAD R232, R5, 0x2, R234 ;  /* 0x0000000205e87824 */ /* 0x000fe200078e02ea */
[----:B------:R-:W0:Y:S01]  /*86c0*/  LDS.128 R124, [R15] ;  /* 0x000000000f7c7984 */ /* 0x000e220000000c00 */
[----:B------:R-:W-:Y:S06]  /*86d0*/  BAR.SYNC.DEFER_BLOCKING 0x0 ;  /* 0x0000000000007b1d */ /* 0x000fec0000010000 */
[----:B------:R1:W-:Y:S02]  /*86e0*/  STSM.16.M88.4 [R9], R100 ;  /* 0x0000006409007844 */ /* 0x0003e40000000200 */
[----:B------:R-:W-:Y:S01]  /*86f0*/  BAR.SYNC.DEFER_BLOCKING 0x0 ;  /* 0x0000000000007b1d */ /* 0x000fe20000010000 */
[----:B-1----:R-:W-:-:S02]  /*8700*/  F2FP.BF16.F32.PACK_AB R102, R35, R116 ;  /* 0x000000742366723e */ /* 0x002fc400000010ff */
[----:B------:R-:W-:Y:S01]  /*8710*/  F2FP.BF16.F32.PACK_AB R100, R63, R222 ;  /* 0x000000de3f64723e */ /* 0x000fe200000010ff */
[----:B------:R-:W-:Y:S01]  /*8720*/  IMAD R222, R5, 0x2, R232 ;  /* 0x0000000205de7824 */ /* 0x000fe200078e02e8 */
[----:B------:R-:W-:Y:S02]  /*8730*/  F2FP.BF16.F32.PACK_AB R101, R59, R220 ;  /* 0x000000dc3b65723e */ /* 0x000fe400000010ff */
[----:B------:R-:W-:Y:S01]  /*8740*/  F2FP.BF16.F32.PACK_AB R103, R33, R114 ;  /* 0x000000722167723e */ /* 0x000fe200000010ff */
[----:B------:R-:W-:Y:S01]  /*8750*/  IMAD R220, R5, 0x2, R222 ;  /* 0x0000000205dc7824 */ /* 0x000fe200078e02de */
[----:B------:R-:W-:-:S03]  /*8760*/  PRMT R33, R95, 0x7632, R33 ;  /* 0x000076325f217816 */ /* 0x000fc60000000021 */
[C---:B------:R-:W-:Y:S01]  /*8770*/  IMAD R248, R5.reuse, 0x2, R220 ;  /* 0x0000000205f87824 */ /* 0x040fe200078e02dc */
[----:B------:R-:W1:Y:S03]  /*8780*/  LDS.128 R120, [R15] ;  /* 0x000000000f787984 */ /* 0x000e660000000c00 */
[----:B------:R-:W-:Y:S01]  /*8790*/  IMAD R212, R5, 0x2, R248 ;  /* 0x0000000205d47824 */ /* 0x000fe200078e02f8 */
[----:B------:R-:W-:Y:S06]  /*87a0*/  BAR.SYNC.DEFER_BLOCKING 0x0 ;  /* 0x0000000000007b1d */ /* 0x000fec0000010000 */
[----:B------:R-:W-:Y:S02]  /*87b0*/  STSM.16.M88.4 [R9], R108 ;  /* 0x0000006c09007844 */ /* 0x000fe40000000200 */
[----:B------:R-:W-:Y:S06]  /*87c0*/  BAR.SYNC.DEFER_BLOCKING 0x0 ;  /* 0x0000000000007b1d */ /* 0x000fec0000010000 */
[----:B------:R-:W1:Y:S02]  /*87d0*/  LDS.128 R116, [R15] ;  /* 0x000000000f747984 */ /* 0x000e640000000c00 */
[----:B------:R-:W-:Y:S06]  /*87e0*/  BAR.SYNC.DEFER_BLOCKING 0x0 ;  /* 0x0000000000007b1d */ /* 0x000fec0000010000 */
[----:B------:R2:W-:Y:S02]  /*87f0*/  STSM.16.M88.4 [R9], R100 ;  /* 0x0000006409007844 */ /* 0x0005e40000000200 */
[----:B------:R-:W-:Y:S01]  /*8800*/  BAR.SYNC.DEFER_BLOCKING 0x0 ;  /* 0x0000000000007b1d */ /* 0x000fe20000010000 */
[----:B--2---:R-:W-:-:S02]  /*8810*/  F2FP.BF16.F32.PACK_AB R100, R55, R208 ;  /* 0x000000d03764723e */ /* 0x004fc400000010ff */
[----:B------:R-:W-:Y:S01]  /*8820*/  F2FP.BF16.F32.PACK_AB R101, R51, R206 ;  /* 0x000000ce3365723e */ /* 0x000fe200000010ff */
[----:B------:R-:W-:Y:S01]  /*8830*/  IMAD R206, R5, 0x2, R212 ;  /* 0x0000000205ce7824 */ /* 0x000fe200078e02d4 */
[----:B------:R-:W-:Y:S02]  /*8840*/  F2FP.BF16.F32.PACK_AB R102, R29, R194 ;  /* 0x000000c21d66723e */ /* 0x000fe400000010ff */
[----:B------:R-:W-:Y:S01]  /*8850*/  F2FP.BF16.F32.PACK_AB R103, R27, R192 ;  /* 0x000000c01b67723e */ /* 0x000fe200000010ff */
[----:B------:R-:W-:Y:S01]  /*8860*/  IMAD R192, R5, 0x2, R206 ;  /* 0x0000000205c07824 */ /* 0x000fe200078e02ce */
[----:B------:R-:W-:Y:S01]  /*8870*/  PRMT R29, R99, 0x7632, R29 ;  /* 0x00007632631d7816 */ /* 0x000fe2000000001d */
[----:B------:R-:W-:Y:S01]  /*8880*/  IMAD R27, R0, UR9, RZ ;  /* 0x00000009001b7c24 */ /* 0x000fe2000f8e02ff */
[----:B------:R-:W-:Y:S01]  /*8890*/  UIMAD.WIDE UR8, UR8, 0x2, URZ ;  /* 0x00000002080878a5 */ /* 0x000fe2000f8e023f */
[----:B------:R-:W-:Y:S01]  /*88a0*/  IMAD R194, R5, 0x2, R192 ;  /* 0x0000000205c27824 */ /* 0x000fe200078e02c0 */
[----:B------:R-:W2:Y:S01]  /*88b0*/  LDS.128 R112, [R15] ;  /* 0x000000000f707984 */ /* 0x000ea20000000c00 */
[----:B------:R-:W-:Y:S01]  /*88c0*/  IMAD.HI R188, R27, 0x2, RZ ;  /* 0x000000021bbc7827 */ /* 0x000fe200078e02ff */
[----:B------:R-:W-:Y:S06]  /*88d0*/  BAR.SYNC.DEFER_BLOCKING 0x0 ;  /* 0x0000000000007b1d */ /* 0x000fec0000010000 */
[----:B------:R-:W-:-:S02]  /*88e0*/  ULDC UR8, c[0x0][0x27c] ;  /* 0x00009f0000087ab9 */ /* 0x000fc40000000800 */
[----:B------:R-:W-:Y:S01]  /*88f0*/  UIMAD UR8, UR10, UR8, URZ ;  /* 0x000000080a0872a4 */ /* 0x000fe2000f8e023f */
[----:B------:R4:W-:Y:S01]  /*8900*/  STSM.16.M88.4 [R9], R140 ;  /* 0x0000008c09007844 */ /* 0x0009e20000000200 */
[----:B------:R-:W-:Y:S01]  /*8910*/  BAR.SYNC.DEFER_BLOCKING 0x0 ;  /* 0x0000000000007b1d */ /* 0x000fe20000010000 */
[----:B----4-:R-:W-:Y:S01]  /*8920*/  F2FP.BF16.F32.PACK_AB R140, R47, R204 ;  /* 0x000000cc2f8c723e */ /* 0x010fe200000010ff */
[----:B------:R-:W-:Y:S01]  /*8930*/  IMAD R204, R5, 0x2, R194 ;  /* 0x0000000205cc7824 */ /* 0x000fe200078e02c2 */
[----:B------:R-:W-:Y:S02]  /*8940*/  F2FP.BF16.F32.PACK_AB R141, R43, R202 ;  /* 0x000000ca2b8d723e */ /* 0x000fe400000010ff */
[----:B------:R-:W-:Y:S01]  /*8950*/  F2FP.BF16.F32.PACK_AB R142, R25, R190 ;  /* 0x000000be198e723e */ /* 0x000fe200000010ff */
[----:B------:R-:W-:Y:S01]  /*8960*/  IMAD R190, R5, 0x2, R204 ;  /* 0x0000000205be7824 */ /* 0x000fe200078e02cc */
[----:B------:R-:W-:Y:S01]  /*8970*/  F2FP.BF16.F32.PACK_AB R143, R23, R148 ;  /* 0x00000094178f723e */ /* 0x000fe200000010ff */
[----:B------:R-:W-:Y:S01]  /*8980*/  IMAD.SHL.U32 R23, R27, 0x2, RZ ;  /* 0x000000021b177824 */ /* 0x000fe200078e00ff */
[----:B------:R-:W-:-:S02]  /*8990*/  F2FP.BF16.F32.PACK_AB R148, R39, R200 ;  /* 0x000000c82794723e */ /* 0x000fc400000010ff */
[----:B------:R-:W-:Y:S01]  /*89a0*/  PRMT R27, R98, 0x7632, R27 ;  /* 0x00007632621b7816 */ /* 0x000fe2000000001b */
[----:B------:R-:W4:Y:S01]  /*89b0*/  LDS.128 R108, [R15] ;  /* 0x000000000f6c7984 */ /* 0x000f220000000c00 */
[----:B------:R-:W-:Y:S01]  /*89c0*/  BAR.SYNC.DEFER_BLOCKING 0x0 ;  /* 0x0000000000007b1d */ /* 0x000fe20000010000 */
[----:B---3--:R-:W-:Y:S01]  /*89d0*/  IADD3 R23, P2, P3, R23, UR5, R198 ;  /* 0x0000000517177c10 */ /* 0x008fe2000fb5e0c6 */
[C---:B------:R-:W-:Y:S01]  /*89e0*/  IMAD R198, R5.reuse, 0x2, R190 ;  /* 0x0000000205c67824 */ /* 0x040fe200078e02be */
[----:B------:R-:W-:Y:S02]  /*89f0*/  USHF.L.U32 UR5, UR8, 0x2, URZ ;  /* 0x0000000208057899 */ /* 0x000fe4000800063f */
[----:B------:R-:W-:Y:S01]  /*8a00*/  IADD3.X R199, R188, UR9, R199, P2, P3 ;  /* 0x00000009bcc77c10 */ /* 0x000fe200097e64c7 */
[C---:B------:R-:W-:Y:S01]  /*8a10*/  IMAD R196, R5.reuse, 0x2, R198 ;  /* 0x0000000205c47824 */ /* 0x040fe200078e02c6 */
[-C--:B------:R-:W-:Y:S01]  /*8a20*/  LEA R184, P2, R6, R23.reuse, 0x1 ;  /* 0x0000001706b87211 */ /* 0x080fe200078408ff */
[----:B------:R-:W-:Y:S01]  /*8a30*/  UIMAD.WIDE UR8, UR8, 0x4, URZ ;  /* 0x00000004080878a5 */ /* 0x000fe2000f8e023f */
[----:B------:R-:W-:Y:S01]  /*8a40*/  LEA R186, P3, R8, R23, 0x1 ;  /* 0x0000001708ba7211 */ /* 0x000fe200078608ff */
[----:B------:R-:W-:Y:S01]  /*8a50*/  IMAD R200, R5, 0x2, R196 ;  /* 0x0000000205c87824 */ /* 0x000fe200078e02c4 */
[----:B------:R-:W-:-:S02]  /*8a60*/  LEA.HI.X.SX32 R185, R6, R199, 0x1, P2 ;  /* 0x000000c706b97211 */ /* 0x000fc400010f0eff */
[----:B------:R-:W-:Y:S01]  /*8a70*/  LEA.HI.X.SX32 R187, R8, R199, 0x1, P3 ;  /* 0x000000c708bb7211 */ /* 0x000fe200018f0eff */
[C---:B------:R-:W-:Y:S01]  /*8a80*/  IMAD R202, R5.reuse, 0x2, R200 ;  /* 0x0000000205ca7824 */ /* 0x040fe200078e02c8 */
[-C--:B------:R-:W-:Y:S02]  /*8a90*/  LEA R8, P2, R12, R23.reuse, 0x1 ;  /* 0x000000170c087211 */ /* 0x080fe400078408ff */
[----:B------:R-:W-:Y:S01]  /*8aa0*/  LEA R188, P4, R10, R23, 0x1 ;  /* 0x000000170abc7211 */ /* 0x000fe200078808ff */
[----:B------:R-:W-:-:S03]  /*8ab0*/  IMAD R208, R5, 0x2, R202 ;  /* 0x0000000205d07824 */ /* 0x000fc600078e02ca */
[----:B------:R-:W-:Y:S01]  /*8ac0*/  LEA.HI.X.SX32 R189, R10, R199, 0x1, P4 ;  /* 0x000000c70abd7211 */ /* 0x000fe200020f0eff */
[C---:B------:R-:W-:Y:S01]  /*8ad0*/  IMAD R6, R5.reuse, 0x2, R208 ;  /* 0x0000000205067824 */ /* 0x040fe200078e02d0 */
[----:B------:R-:W-:Y:S03]  /*8ae0*/  STSM.16.M88.4 [R9], R100 ;  /* 0x0000006409007844 */ /* 0x000fe60000000200 */
[C---:B------:R-:W-:Y:S01]  /*8af0*/  IMAD R10, R5.reuse, 0x2, R6 ;  /* 0x00000002050a7824 */ /* 0x040fe200078e0206 */
[----:B------:R-:W-:Y:S03]  /*8b00*/  BAR.SYNC.DEFER_BLOCKING 0x0 ;  /* 0x0000000000007b1d */ /* 0x000fe60000010000 */
[----:B------:R-:W-:-:S04]  /*8b10*/  IMAD R250, R5, 0x2, R10 ;  /* 0x0000000205fa7824 */ /* 0x000fc800078e020a */
[----:B------:R-:W-:Y:S01]  /*8b20*/  IMAD R252, R5, 0x2, R250 ;  /* 0x0000000205fc7824 */ /* 0x000fe200078e02fa */
[----:B------:R-:W3:Y:S01]  /*8b30*/  LDS.128 R100, [R15] ;  /* 0x000000000f647984 */ /* 0x000ee20000000c00 */
[----:B------:R-:W-:Y:S06]  /*8b40*/  BAR.SYNC.DEFER_BLOCKING 0x0 ;  /* 0x0000000000007b1d */ /* 0x000fec0000010000 */
[----:B------:R-:W-:Y:S02]  /*8b50*/  STSM.16.M88.4 [R9], R140 ;  /* 0x0000008c09007844 */ /* 0x000fe40000000200 */
[----:B------:R-:W-:Y:S06]  /*8b60*/  BAR.SYNC.DEFER_BLOCKING 0x0 ;  /* 0x0000000000007b1d */ /* 0x000fec0000010000 */
[----:B------:R-:W3:Y:S02]  /*8b70*/  LDS.128 R140, [R15] ;  /* 0x000000000f8c7984 */ /* 0x000ee40000000c00 */
[----:B------:R-:W-:Y:S06]  /*8b80*/  BAR.SYNC.DEFER_BLOCKING 0x0 ;  /* 0x0000000000007b1d */ /* 0x000fec0000010000 */
[----:B------:R-:W-:Y:S02]  /*8b90*/  STSM.16.M88.4 [R9], R148 ;  /* 0x0000009409007844 */ /* 0x000fe40000000200 */
[----:B------:R-:W-:Y:S06]  /*8ba0*/  BAR.SYNC.DEFER_BLOCKING 0x0 ;  /* 0x0000000000007b1d */ /* 0x000fec0000010000 */
[----:B------:R-:W3:Y:S02]  /*8bb0*/  LDS.128 R148, [R15] ;  /* 0x000000000f947984 */ /* 0x000ee40000000c00 */
[----:B------:R-:W-:Y:S06]  /*8bc0*/  BAR.SYNC.DEFER_BLOCKING 0x0 ;  /* 0x0000000000007b1d */ /* 0x000fec0000010000 */
[----:B------:R5:W-:Y:S02]  /*8bd0*/  STSM.16.M88.4 [R9], R144 ;  /* 0x0000009009007844 */ /* 0x000be40000000200 */
[----:B------:R-:W-:Y:S01]  /*8be0*/  BAR.SYNC.DEFER_BLOCKING 0x0 ;  /* 0x0000000000007b1d */ /* 0x000fe20000010000 */
[----:B-----5:R-:W-:-:S02]  /*8bf0*/  LEA R144, P3, R14, R23, 0x1 ;  /* 0x000000170e907211 */ /* 0x020fc400078608ff */
[-C--:B------:R-:W-:Y:S01]  /*8c00*/  LEA.HI.X.SX32 R9, R12, R199.reuse, 0x1, P2 ;  /* 0x000000c70c097211 */ /* 0x080fe200010f0eff */
[C---:B------:R-:W-:Y:S01]  /*8c10*/  IMAD R12, R5.reuse, 0x2, R252 ;  /* 0x00000002050c7824 */ /* 0x040fe200078e02fc */
[----:B------:R-:W-:Y:S02]  /*8c20*/  LEA.HI.X.SX32 R145, R14, R199, 0x1, P3 ;  /* 0x000000c70e917211 */ /* 0x000fe400018f0eff */
[----:B------:R-:W-:Y:S01]  /*8c30*/  LEA R146, P3, R18, R23, 0x1 ;  /* 0x0000001712927211 */ /* 0x000fe200078608ff */
[----:B------:R-:W-:-:S03]  /*8c40*/  IMAD R14, R5, 0x2, R12 ;  /* 0x00000002050e7824 */ /* 0x000fc600078e020c */
[----:B------:R-:W-:Y:S01]  /*8c50*/  LEA.HI.X.SX32 R147, R18, R199, 0x1, P3 ;  /* 0x000000c712937211 */ /* 0x000fe200018f0eff */
[----:B------:R5:W-:Y:S04]  /*8c60*/  STG.E.U16 desc[UR6][R184.64], R104 ;  /* 0x00000068b8007986 */ /* 0x000be8000c101506 */
[----:B------:R0:W-:Y:S04]  /*8c70*/  STG.E.U16 desc[UR6][R186.64], R105 ;  /* 0x00000069ba007986 */ /* 0x0001e8000c101506 */
[----:B------:R1:W-:Y:S01]  /*8c80*/  STG.E.U16 desc[UR6][R188.64], R106 ;  /* 0x0000006abc007986 */ /* 0x0003e2000c101506 */
[----:B-----5:R-:W-:-:S03]  /*8c90*/  LEA R104, P2, R16, R23, 0x1 ;  /* 0x0000001710687211 */ /* 0x020fc600078408ff */
[----:B------:R5:W-:Y:S01]  /*8ca0*/  STG.E.U16 desc[UR6][R8.64], R107 ;  /* 0x0000006b08007986 */ /* 0x000be2000c101506 */
[----:B0-----:R-:W-:-:S03]  /*8cb0*/  LEA.HI.X.SX32 R105, R16, R199, 0x1, P2 ;  /* 0x000000c710697211 */ /* 0x001fc600010f0eff */
[----:B------:R0:W-:Y:S01]  /*8cc0*/  STG.E.U16 desc[UR6][R144.64], R17 ;  /* 0x0000001190007986 */ /* 0x0001e2000c101506 */
[-C--:B------:R-:W-:Y:S01]  /*8cd0*/  LEA R16, P2, R20, R23.reuse, 0x1 ;  /* 0x0000001714107211 */ /* 0x080fe200078408ff */
[C---:B-1----:R-:W-:Y:S02]  /*8ce0*/  IMAD R106, R5.reuse, 0x2, R14 ;  /* 0x00000002056a7824 */ /* 0x042fe400078e020e */
[----:B------:R1:W-:Y:S02]  /*8cf0*/  STG.E.U16 desc[UR6][R104.64], R19 ;  /* 0x0000001368007986 */ /* 0x0003e4000c101506 */
[C---:B------:R-:W-:Y:S01]  /*8d00*/  IMAD R184, R5.reuse, 0x2, R106 ;  /* 0x0000000205b87824 */ /* 0x040fe200078e026a */
[----:B-----5:R-:W-:Y:S01]  /*8d10*/  LEA R8, P3, R22, R23, 0x1 ;  /* 0x0000001716087211 */ /* 0x020fe200078608ff */
[----:B------:R-:W-:Y:S02]  /*8d20*/  STG.E.U16 desc[UR6][R146.64], R73 ;  /* 0x0000004992007986 */ /* 0x000fe4000c101506 */
[----:B------:R-:W-:Y:S01]  /*8d30*/  IMAD R186, R5, 0x2, R184 ;  /* 0x0000000205ba7824 */ /* 0x000fe200078e02b8 */
[----:B0-----:R-:W-:-:S02]  /*8d40*/  LEA.HI.X.SX32 R17, R20, R199, 0x1, P2 ;  /* 0x000000c714117211 */ /* 0x001fc400010f0eff */
[-C--:B------:R-:W-:Y:S02]  /*8d50*/  LEA R18, P2, R24, R23.reuse, 0x1 ;  /* 0x0000001718127211 */ /* 0x080fe400078408ff */
[----:B------:R-:W-:Y:S01]  /*8d60*/  LEA R20, P4, R26, R23, 0x1 ;  /* 0x000000171a147211 */ /* 0x000fe200078808ff */
[----:B------:R0:W-:Y:S01]  /*8d70*/  STG.E.U16 desc[UR6][R16.64], R21 ;  /* 0x0000001510007986 */ /* 0x0001e2000c101506 */
[-C--:B------:R-:W-:Y:S01]  /*8d80*/  LEA.HI.X.SX32 R9, R22, R199.reuse, 0x1, P3 ;  /* 0x000000c716097211 */ /* 0x080fe200018f0eff */
[C---:B------:R-:W-:Y:S01]  /*8d90*/  IMAD R22, R5.reuse, 0x2, R186 ;  /* 0x0000000205167824 */ /* 0x040fe200078e02ba */
[----:B-1----:R-:W-:Y:S02]  /*8da0*/  LEA.HI.X.SX32 R19, R24, R199, 0x1, P2 ;  /* 0x000000c718137211 */ /* 0x002fe400010f0eff */
[C---:B------:R-:W-:Y:S01]  /*8db0*/  LEA R24, P2, R30.reuse, R23, 0x1 ;  /* 0x000000171e187211 */ /* 0x040fe200078408ff */
[----:B------:R1:W-:Y:S03]  /*8dc0*/  STG.E.U16 desc[UR6][R8.64], R96 ;  /* 0x0000006008007986 */ /* 0x0003e6000c101506 */
[-C--:B------:R-:W-:Y:S01]  /*8dd0*/  LEA.HI.X.SX32 R25, R30, R199.reuse, 0x1, P2 ;  /* 0x000000c71e197211 */ /* 0x080fe200010f0eff */
[----:B------:R5:W-:Y:S01]  /*8de0*/  STG.E.U16 desc[UR6][R18.64], R97 ;  /* 0x0000006112007986 */ /* 0x000be2000c101506 */
[----:B0-----:R-:W-:Y:S01]  /*8df0*/  LEA.HI.X.SX32 R21, R26, R199, 0x1, P4 ;  /* 0x000000c71a157211 */ /* 0x001fe200020f0eff */
[----:B------:R-:W-:Y:S01]  /*8e00*/  IMAD R26, R5, 0x2, R22 ;  /* 0x00000002051a7824 */ /* 0x000fe200078e0216 */
[----:B------:R-:W-:-:S03]  /*8e10*/  LEA R16, P3, R34, R23, 0x1 ;  /* 0x0000001722107211 */ /* 0x000fc600078608ff */
[----:B------:R0:W-:Y:S01]  /*8e20*/  STG.E.U16 desc[UR6][R20.64], R98 ;  /* 0x0000006214007986 */ /* 0x0001e2000c101506 */
[----:B-1----:R-:W-:Y:S01]  /*8e30*/  LEA R8, P2, R38, R23, 0x1 ;  /* 0x0000001726087211 */ /* 0x002fe200078408ff */
[C---:B------:R-:W-:Y:S01]  /*8e40*/  IMAD R104, R5.reuse, 0x2, R26 ;  /* 0x0000000205687824 */ /* 0x040fe200078e021a */
[-C--:B------:R-:W-:Y:S01]  /*8e50*/  LEA.HI.X.SX32 R17, R34, R199.reuse, 0x1, P3 ;  /* 0x000000c722117211 */ /* 0x080fe200018f0eff */
[----:B------:R-:W-:Y:S01]  /*8e60*/  STG.E.U16 desc[UR6][R24.64], R99 ;  /* 0x0000006318007986 */ /* 0x000fe2000c101506 */
[----:B-----5:R-:W-:Y:S01]  /*8e70*/  PRMT R19, R96, 0x7632, R19 ;  /* 0x0000763260137816 */ /* 0x020fe20000000013 */
[C---:B------:R-:W-:Y:S01]  /*8e80*/  IMAD R144, R5.reuse, 0x2, R104 ;  /* 0x0000000205907824 */ /* 0x040fe200078e0268 */
[----:B------:R-:W-:Y:S02]  /*8e90*/  LEA.HI.X.SX32 R9, R38, R199, 0x1, P2 ;  /* 0x000000c726097211 */ /* 0x000fe400010f0eff */
[----:B------:R-:W-:Y:S01]  /*8ea0*/  LEA R18, P3, R42, R23, 0x1 ;  /* 0x000000172a127211 */ /* 0x000fe200078608ff */
[----:B------:R1:W-:Y:S01]  /*8eb0*/  STG.E.U16 desc[UR6][R16.64], R19 ;  /* 0x0000001310007986 */ /* 0x0003e2000c101506 */
[----:B------:R-:W-:Y:S01]  /*8ec0*/  IMAD R96, R5, 0x2, R144 ;  /* 0x0000000205607824 */ /* 0x000fe200078e0290 */
[----:B0-----:R-:W-:-:S02]  /*8ed0*/  PRMT R21, R97, 0x7632, R21 ;  /* 0x0000763261157816 */ /* 0x001fc40000000015 */
[----:B------:R-:W-:Y:S01]  /*8ee0*/  LEA R20, P2, R46, R23, 0x1 ;  /* 0x000000172e147211 */ /* 0x000fe200078408ff */
[C---:B------:R-:W-:Y:S02]  /*8ef0*/  IMAD R34, R5.reuse, 0x2, R96 ;  /* 0x0000000205227824 */ /* 0x040fe400078e0260 */
[----:B------:R0:W-:Y:S02]  /*8f00*/  STG.E.U16 desc[UR6][R8.64], R21 ;  /* 0x0000001508007986 */ /* 0x0001e4000c101506 */
[----:B------:R-:W-:Y:S01]  /*8f10*/  IMAD R38, R5, 0x2, R34 ;  /* 0x0000000205267824 */ /* 0x000fe200078e0222 */
[----:B-1----:R-:W-:-:S03]  /*8f20*/  LEA.HI.X.SX32 R19, R42, R199, 0x1, P3 ;  /* 0x000000c72a137211 */ /* 0x002fc600018f0eff */
[C---:B------:R-:W-:Y:S01]  /*8f30*/  IMAD R42, R5.reuse, 0x2, R38 ;  /* 0x00000002052a7824 */ /* 0x040fe200078e0226 */
[-C--:B------:R-:W-:Y:S02]  /*8f40*/  LEA R24, P3, R50, R23.reuse, 0x1 ;  /* 0x0000001732187211 */ /* 0x080fe400078608ff */
[----:B------:R-:W-:Y:S01]  /*8f50*/  LEA R16, P4, R58, R23, 0x1 ;  /* 0x000000173a107211 */ /* 0x000fe200078808ff */
[----:B------:R1:W-:Y:S01]  /*8f60*/  STG.E.U16 desc[UR6][R18.64], R27 ;  /* 0x0000001b12007986 */ /* 0x0003e2000c101506 */
[-C--:B------:R-:W-:Y:S02]  /*8f70*/  LEA.HI.X.SX32 R25, R50, R199.reuse, 0x1, P3 ;  /* 0x000000c732197211 */ /* 0x080fe400018f0eff */
[----:B0-----:R-:W-:Y:S01]  /*8f80*/  LEA.HI.X.SX32 R21, R46, R199, 0x1, P2 ;  /* 0x000000c72e157211 */ /* 0x001fe200010f0eff */
[C---:B------:R-:W-:Y:S01]  /*8f90*/  IMAD R46, R5.reuse, 0x2, R42 ;  /* 0x00000002052e7824 */ /* 0x040fe200078e022a */
[----:B------:R-:W-:Y:S02]  /*8fa0*/  LEA R30, P2, R54, R23, 0x1 ;  /* 0x00000017361e7211 */ /* 0x000fe400078408ff */
[-C--:B------:R-:W-:Y:S01]  /*8fb0*/  LEA.HI.X.SX32 R17, R58, R199.reuse, 0x1, P4 ;  /* 0x000000c73a117211 */ /* 0x080fe200020f0eff */
[----:B------:R0:W-:Y:S01]  /*8fc0*/  STG.E.U16 desc[UR6][R20.64], R29 ;  /* 0x0000001d14007986 */ /* 0x0001e2000c101506 */
[----:B------:R-:W-:Y:S01]  /*8fd0*/  LEA.HI.X.SX32 R31, R54, R199, 0x1, P2 ;  /* 0x000000c7361f7211 */ /* 0x000fe200010f0eff */
[C---:B------:R-:W-:Y:S01]  /*8fe0*/  IMAD R8, R5.reuse, 0x2, R46 ;  /* 0x0000000205087824 */ /* 0x040fe200078e022e */
[----:B------:R-:W-:Y:S01]  /*8ff0*/  PRMT R9, R92, 0x7632, R9 ;  /* 0x000076325c097816 */ /* 0x000fe20000000009 */
[----:B------:R5:W-:Y:S01]  /*9000*/  STG.E.U16 desc[UR6][R24.64], R92 ;  /* 0x0000005c18007986 */ /* 0x000be2000c101506 */
[C---:B-1----:R-:W-:Y:S01]  /*9010*/  LEA R18, P2, R62.reuse, R23, 0x1 ;  /* 0x000000173e127211 */ /* 0x042fe200078408ff */
[----:B------:R-:W-:Y:S01]  /*9020*/  IMAD R50, R5, 0x2, R8 ;  /* 0x0000000205327824 */ /* 0x000fe200078e0208 */
[----:B------:R-:W-:Y:S01]  /*9030*/  PRMT R27, R93, 0x7632, R27 ;  /* 0x000076325d1b7816 */ /* 0x000fe2000000001b */
[----:B------:R1:W-:Y:S01]  /*9040*/  STG.E.U16 desc[UR6][R30.64], R93 ;  /* 0x0000005d1e007986 */ /* 0x0003e2000c101506 */
[----:B------:R-:W-:Y:S01]  /*9050*/  LEA.HI.X.SX32 R19, R62, R199, 0x1, P2 ;  /* 0x000000c73e137211 */ /* 0x000fe200010f0eff */
[C---:B------:R-:W-:Y:S01]  /*9060*/  IMAD R54, R5.reuse, 0x2, R50 ;  /* 0x0000000205367824 */ /* 0x040fe200078e0232 */
[-C--:B0-----:R-:W-:Y:S01]  /*9070*/  LEA R20, P3, R66, R23.reuse, 0x1 ;  /* 0x0000001742147211 */ /* 0x081fe200078608ff */
[----:B------:R0:W-:Y:S01]  /*9080*/  STG.E.U16 desc[UR6][R16.64], R94 ;  /* 0x0000005e10007986 */ /* 0x0001e2000c101506 */
[----:B------:R-:W-:Y:S01]  /*9090*/  PRMT R29, R94, 0x7632, R29 ;  /* 0x000076325e1d7816 */ /* 0x000fe2000000001d */
[C---:B------:R-:W-:Y:S01]  /*90a0*/  IMAD R58, R5.reuse, 0x2, R54 ;  /* 0x00000002053a7824 */ /* 0x040fe200078e0236 */
[----:B-----5:R-:W-:Y:S01]  /*90b0*/  LEA R24, P2, R70, R23, 0x1 ;  /* 0x0000001746187211 */ /* 0x020fe200078408ff */
[----:B------:R5:W-:Y:S01]  /*90c0*/  STG.E.U16 desc[UR6][R18.64], R95 ;  /* 0x0000005f12007986 */ /* 0x000be2000c101506 */
[-C--:B------:R-:W-:Y:S01]  /*90d0*/  LEA.HI.X.SX32 R21, R66, R199.reuse, 0x1, P3 ;  /* 0x000000c742157211 */ /* 0x080fe200018f0eff */
[----:B------:R-:W-:Y:S01]  /*90e0*/  IMAD R62, R5, 0x2, R58 ;  /* 0x00000002053e7824 */ /* 0x000fe200078e023a */
[----:B------:R-:W-:-:S02]  /*90f0*/  LEA.HI.X.SX32 R25, R70, R199, 0x1, P2 ;  /* 0x000000c746197211 */ /* 0x000fc400010f0eff */
[-C--:B-1----:R-:W-:Y:S01]  /*9100*/  LEA R30, P2, R76, R23.reuse, 0x1 ;  /* 0x000000174c1e7211 */ /* 0x082fe200078408ff */
[----:B------:R1:W-:Y:S01]  /*9110*/  STG.E.U16 desc[UR6][R20.64], R9 ;  /* 0x0000000914007986 */ /* 0x0003e2000c101506 */
[C---:B------:R-:W-:Y:S01]  /*9120*/  IMAD R92, R5.reuse, 0x2, R62 ;  /* 0x00000002055c7824 */ /* 0x040fe200078e023e */
[----:B0-----:R-:W-:Y:S02]  /*9130*/  LEA R16, P3, R74, R23, 0x1 ;  /* 0x000000174a107211 */ /* 0x001fe400078608ff */
[-C--:B------:R-:W-:Y:S01]  /*9140*/  LEA.HI.X.SX32 R31, R76, R199.reuse, 0x1, P2 ;  /* 0x000000c74c1f7211 */ /* 0x080fe200010f0eff */
[----:B------:R0:W-:Y:S01]  /*9150*/  STG.E.U16 desc[UR6][R24.64], R27 ;  /* 0x0000001b18007986 */ /* 0x0001e2000c101506 */
[----:B------:R-:W-:Y:S01]  /*9160*/  LEA.HI.X.SX32 R17, R74, R199, 0x1, P3 ;  /* 0x000000c74a117211 */ /* 0x000fe200018f0eff */
[C---:B------:R-:W-:Y:S01]  /*9170*/  IMAD R70, R5.reuse, 0x2, R92 ;  /* 0x0000000205467824 */ /* 0x040fe200078e025c */
[-C--:B-----5:R-:W-:Y:S02]  /*9180*/  LEA R18, P3, R78, R23.reuse, 0x1 ;  /* 0x000000174e127211 */ /* 0x0a0fe400078608ff */
[-C--:B------:R-:W-:Y:S01]  /*9190*/  LEA R66, P2, R72, R23.reuse, 0x1 ;  /* 0x0000001748427211 */ /* 0x080fe200078408ff */
[----:B------:R5:W-:Y:S01]  /*91a0*/  STG.E.U16 desc[UR6][R16.64], R29 ;  /* 0x0000001d10007986 */ /* 0x000be2000c101506 */
[----:B-1----:R-:W-:Y:S01]  /*91b0*/  LEA R20, P4, R68, R23, 0x1 ;  /* 0x0000001744147211 */ /* 0x002fe200078808ff */
[C---:B------:R-:W-:Y:S01]  /*91c0*/  IMAD R74, R5.reuse, 0x2, R70 ;  /* 0x00000002054a7824 */ /* 0x040fe200078e0246 */
[-C--:B------:R-:W-:Y:S01]  /*91d0*/  LEA.HI.X.SX32 R19, R78, R199.reuse, 0x1, P3 ;  /* 0x000000c74e137211 */ /* 0x080fe200018f0eff */
[----:B------:R1:W-:Y:S01]  /*91e0*/  STG.E.U16 desc[UR6][R30.64], R33 ;  /* 0x000000211e007986 */ /* 0x0003e2000c101506 */
[-C--:B------:R-:W-:Y:S01]  /*91f0*/  LEA.HI.X.SX32 R67, R72, R199.reuse, 0x1, P2 ;  /* 0x000000c748437211 */ /* 0x080fe200010f0eff */
[C---:B------:R-:W-:Y:S01]  /*9200*/  IMAD R76, R5.reuse, 0x2, R74 ;  /* 0x00000002054c7824 */ /* 0x040fe200078e024a */
[----:B------:R-:W-:Y:S01]  /*9210*/  LEA.HI.X.SX32 R21, R68, R199, 0x1, P4 ;  /* 0x000000c744157211 */ /* 0x000fe200020f0eff */
[----:B------:R2:W-:Y:S01]  /*9220*/  STG.E.U16 desc[UR6][R18.64], R88 ;  /* 0x0000005812007986 */ /* 0x0005e2000c101506 */
[----:B------:R-:W-:Y:S01]  /*9230*/  LEA R68, P2, R64, R23, 0x1 ;  /* 0x0000001740447211 */ /* 0x000fe200078408ff */
[C---:B0-----:R-:W-:Y:S01]  /*9240*/  IMAD R24, R5.reuse, 0x2, R76 ;  /* 0x0000000205187824 */ /* 0x041fe200078e024c */
[----:B------:R-:W-:Y:S01]  /*9250*/  PRMT R9, R88, 0x7632, R9 ;  /* 0x0000763258097816 */ /* 0x000fe20000000009 */
[----:B------:R0:W-:Y:S01]  /*9260*/  STG.E.U16 desc[UR6][R66.64], R89 ;  /* 0x0000005942007986 */ /* 0x0001e2000c101506 */
[----:B------:R-:W-:Y:S01]  /*9270*/  LEA.HI.X.SX32 R69, R64, R199, 0x1, P2 ;  /* 0x000000c740457211 */ /* 0x000fe200010f0eff */
[----:B-----5:R-:W-:Y:S01]  /*9280*/  IMAD R16, R5, 0x2, R24 ;  /* 0x0000000205107824 */ /* 0x020fe200078e0218 */
[----:B------:R-:W-:Y:S01]  /*9290*/  PRMT R17, R89, 0x7632, R17 ;  /* 0x0000763259117816 */ /* 0x000fe20000000011 */
[----:B------:R5:W-:Y:S01]  /*92a0*/  STG.E.U16 desc[UR6][R20.64], R90 ;  /* 0x0000005a14007986 */ /* 0x000be2000c101506 */
[-C--:B-1----:R-:W-:Y:S01]  /*92b0*/  LEA R30, P3, R60, R23.reuse, 0x1 ;  /* 0x000000173c1e7211 */ /* 0x082fe200078608ff */
[C---:B------:R-:W-:Y:S01]  /*92c0*/  IMAD R72, R5.reuse, 0x2, R16 ;  /* 0x0000000205487824 */ /* 0x040fe200078e0210 */
[----:B------:R-:W-:Y:S01]  /*92d0*/  PRMT R33, R90, 0x7632, R33 ;  /* 0x000076325a217816 */ /* 0x000fe20000000021 */
[----:B------:R1:W-:Y:S01]  /*92e0*/  STG.E.U16 desc[UR6][R68.64], R91 ;  /* 0x0000005b44007986 */ /* 0x0003e2000c101506 */
[----:B--2---:R-:W-:Y:S01]  /*92f0*/  LEA R18, P2, R80, R23, 0x1 ;  /* 0x0000001750127211 */ /* 0x004fe200078408ff */
[----:B------:R-:W-:Y:S01]  /*9300*/  IMAD R78, R5, 0x2, R72 ;  /* 0x00000002054e7824 */ /* 0x000fe200078e0248 */
[----:B------:R-:W-:-:S02]  /*9310*/  LEA.HI.X.SX32 R31, R60, R199, 0x1, P3 ;  /* 0x000000c73c1f7211 */ /* 0x000fc400018f0eff */
[----:B0-----:R-:W-:Y:S01]  /*9320*/  LEA R66, P3, R56, R23, 0x1 ;  /* 0x0000001738427211 */ /* 0x001fe200078608ff */
[C---:B------:R-:W-:Y:S01]  /*9330*/  IMAD R64, R5.reuse, 0x2, R78 ;  /* 0x0000000205407824 */ /* 0x040fe200078e024e */
[-C--:B------:R-:W-:Y:S01]  /*9340*/  LEA.HI.X.SX32 R19, R80, R199.reuse, 0x1, P2 ;  /* 0x000000c750137211 */ /* 0x080fe200010f0eff */
[----:B------:R-:W-:Y:S01]  /*9350*/  STG.E.U16 desc[UR6][R30.64], R9 ;  /* 0x000000091e007986 */ /* 0x000fe2000c101506 */
[----:B------:R-:W-:Y:S01]  /*9360*/  LEA.HI.X.SX32 R67, R56, R199, 0x1, P3 ;  /* 0x000000c738437211 */ /* 0x000fe200018f0eff */
[C---:B-----5:R-:W-:Y:S01]  /*9370*/  IMAD R20, R5.reuse, 0x2, R64 ;  /* 0x0000000205147824 */ /* 0x060fe200078e0240 */
[-C--:B------:R-:W-:Y:S01]  /*9380*/  LEA R88, P2, R52, R23.reuse, 0x1 ;  /* 0x0000001734587211 */ /* 0x080fe200078408ff */
[----:B------:R0:W-:Y:S01]  /*9390*/  STG.E.U16 desc[UR6][R18.64], R17 ;  /* 0x0000001112007986 */ /* 0x0001e2000c101506 */
[----:B------:R-:W-:Y:S01]  /*93a0*/  LEA R80, P3, R48, R23, 0x1 ;  /* 0x0000001730507211 */ /* 0x000fe200078608ff */
[----:B------:R-:W-:Y:S01]  /*93b0*/  IMAD R60, R5, 0x2, R20 ;  /* 0x00000002053c7824 */ /* 0x000fe200078e0214 */
[----:B------:R-:W-:Y:S01]  /*93c0*/  PRMT R21, R91, 0x7632, R21 ;  /* 0x000076325b157816 */ /* 0x000fe20000000015 */
[----:B------:R2:W-:Y:S01]  /*93d0*/  STG.E.U16 desc[UR6][R66.64], R33 ;  /* 0x0000002142007986 */ /* 0x0005e2000c101506 */
[-C--:B------:R-:W-:Y:S01]  /*93e0*/  LEA.HI.X.SX32 R89, R52, R199.reuse, 0x1, P2 ;  /* 0x000000c734597211 */ /* 0x080fe200010f0eff */
[----:B------:R-:W-:Y:S01]  /*93f0*/  IMAD R56, R5, 0x2, R60 ;  /* 0x0000000205387824 */ /* 0x000fe200078e023c */
[----:B------:R-:W-:-:S02]  /*9400*/  LEA.HI.X.SX32 R81, R48, R199, 0x1, P3 ;  /* 0x000000c730517211 */ /* 0x000fc400018f0eff */
[-C--:B------:R-:W-:Y:S01]  /*9410*/  LEA R48, P3, R36, R23.reuse, 0x1 ;  /* 0x0000001724307211 */ /* 0x080fe200078608ff */
[----:B------:R-:W-:Y:S01]  /*9420*/  STG.E.U16 desc[UR6][R88.64], R21 ;  /* 0x0000001558007986 */ /* 0x000fe2000c101506 */
[----:B------:R-:W-:Y:S01]  /*9430*/  LEA R90, P2, R44, R23, 0x1 ;  /* 0x000000172c5a7211 */ /* 0x000fe200078408ff */
[C---:B------:R-:W-:Y:S01]  /*9440*/  IMAD R52, R5.reuse, 0x2, R56 ;  /* 0x0000000205347824 */ /* 0x040fe200078e0238 */
[----:B------:R-:W-:Y:S01]  /*9450*/  LEA.HI.X.SX32 R49, R36, R199, 0x1, P3 ;  /* 0x000000c724317211 */ /* 0x000fe200018f0eff */
[----:B------:R5:W-:Y:S01]  /*9460*/  STG.E.U16 desc[UR6][R80.64], R136 ;  /* 0x0000008850007986 */ /* 0x000be2000c101506 */
[-C--:B-1----:R-:W-:Y:S01]  /*9470*/  LEA R68, P4, R82, R23.reuse, 0x1 ;  /* 0x0000001752447211 */ /* 0x082fe200078808ff */
[C---:B0-----:R-:W-:Y:S01]  /*9480*/  IMAD R18, R5.reuse, 0x2, R52 ;  /* 0x0000000205127824 */ /* 0x041fe200078e0234 */
[----:B------:R-:W-:Y:S02]  /*9490*/  LEA R36, P3, R152, R23, 0x1 ;  /* 0x0000001798247211 */ /* 0x000fe400078608ff */
[-C--:B------:R-:W-:Y:S01]  /*94a0*/  LEA.HI.X.SX32 R91, R44, R199.reuse, 0x1, P2 ;  /* 0x000000c72c5b7211 */ /* 0x080fe200010f0eff */
[----:B------:R-:W-:Y:S01]  /*94b0*/  IMAD R30, R5, 0x2, R18 ;  /* 0x00000002051e7824 */ /* 0x000fe200078e0212 */
[----:B------:R-:W-:-:S02]  /*94c0*/  LEA.HI.X.SX32 R69, R82, R199, 0x1, P4 ;  /* 0x000000c752457211 */ /* 0x000fc400020f0eff */
[----:B------:R-:W-:Y:S01]  /*94d0*/  LEA.HI.X.SX32 R37, R152, R199, 0x1, P3 ;  /* 0x000000c798257211 */ /* 0x000fe200018f0eff */
[----:B------:R-:W-:Y:S01]  /*94e0*/  STG.E.U16 desc[UR6][R90.64], R137 ;  /* 0x000000895a007986 */ /* 0x000fe2000c101506 */
[-C--:B------:R-:W-:Y:S01]  /*94f0*/  LEA R82, P4, R32, R23.reuse, 0x1 ;  /* 0x0000001720527211 */ /* 0x080fe200078808ff */
[C---:B--2---:R-:W-:Y:S01]  /*9500*/  IMAD R66, R5.reuse, 0x2, R30 ;  /* 0x0000000205427824 */ /* 0x044fe200078e021e */
[----:B-----5:R-:W-:Y:S01]  /*9510*/  LEA R80, P5, R84, R23, 0x1 ;  /* 0x0000001754507211 */ /* 0x020fe200078a08ff */
[----:B------:R0:W-:Y:S01]  /*9520*/  STG.E.U16 desc[UR6][R68.64], R138 ;  /* 0x0000008a44007986 */ /* 0x0001e2000c101506 */
[-C--:B------:R-:W-:Y:S01]  /*9530*/  LEA.HI.X.SX32 R83, R32, R199.reuse, 0x1, P4 ;  /* 0x000000c720537211 */ /* 0x080fe200020f0eff */
[C---:B------:R-:W-:Y:S01]  /*9540*/  IMAD R21, R5.reuse, 0x2, R66 ;  /* 0x0000000205157824 */ /* 0x040fe200078e0242 */
[----:B------:R-:W-:Y:S02]  /*9550*/  LEA.HI.X.SX32 R81, R84, R199, 0x1, P5 ;  /* 0x000000c754517211 */ /* 0x000fe400028f0eff */
[-C--:B------:R-:W-:Y:S01]  /*9560*/  LEA R84, P3, R162, R23.reuse, 0x1 ;  /* 0x00000017a2547211 */ /* 0x080fe200078608ff */
[----:B------:R-:W-:Y:S01]  /*9570*/  IMAD R5, R5, 0x2, R21 ;  /* 0x0000000205057824 */ /* 0x000fe200078e0215 */
[----:B------:R-:W-:-:S02]  /*9580*/  LEA R44, P2, R40, R23, 0x1 ;  /* 0x00000017282c7211 */ /* 0x000fc400078408ff */
[----:B------:R-:W-:Y:S02]  /*9590*/  LEA.HI.X.SX32 R85, R162, R199, 0x1, P3 ;  /* 0x000000c7a2557211 */ /* 0x000fe400018f0eff */
[-C--:B------:R-:W-:Y:S02]  /*95a0*/  LEA R32, P4, R154, R23.reuse, 0x1 ;  /* 0x000000179a207211 */ /* 0x080fe400078808ff */
[-C--:B0-----:R-:W-:Y:S02]  /*95b0*/  LEA R68, P6, R86, R23.reuse, 0x1 ;  /* 0x0000001756447211 */ /* 0x081fe400078c08ff */
[----:B------:R-:W-:Y:S02]  /*95c0*/  LEA R98, P3, R172, R23, 0x1 ;  /* 0x00000017ac627211 */ /* 0x000fe400078608ff */
[-C--:B------:R-:W-:Y:S02]  /*95d0*/  LEA.HI.X.SX32 R45, R40, R199.reuse, 0x1, P2 ;  /* 0x000000c7282d7211 */ /* 0x080fe400010f0eff */
[----:B------:R-:W-:-:S02]  /*95e0*/  LEA.HI.X.SX32 R69, R86, R199, 0x1, P6 ;  /* 0x000000c756457211 */ /* 0x000fc400030f0eff */
[-C--:B------:R-:W-:Y:S01]  /*95f0*/  LEA.HI.X.SX32 R33, R154, R199.reuse, 0x1, P4 ;  /* 0x000000c79a217211 */ /* 0x080fe200020f0eff */
[----:B------:R0:W-:Y:S01]  /*9600*/  STG.E.U16 desc[UR6][R44.64], R139 ;  /* 0x0000008b2c007986 */ /* 0x0001e2000c101506 */
[----:B------:R-:W-:Y:S02]  /*9610*/  LEA.HI.X.SX32 R99, R172, R199, 0x1, P3 ;  /* 0x000000c7ac637211 */ /* 0x000fe400018f0eff */
[-C--:B------:R-:W-:Y:S02]  /*9620*/  LEA R86, P4, R164, R23.reuse, 0x1 ;  /* 0x00000017a4567211 */ /* 0x080fe400078808ff */
[----:B------:R-:W-:Y:S02]  /*9630*/  LEA R154, P3, R182, R23, 0x1 ;  /* 0x00000017b69a7211 */ /* 0x000fe400078608ff */
[----:B------:R-:W-:Y:S02]  /*9640*/  PRMT R25, R136, 0x7632, R25 ;  /* 0x0000763288197816 */ /* 0x000fe40000000019 */
[----:B------:R-:W-:-:S02]  /*9650*/  LEA.HI.X.SX32 R87, R164, R199, 0x1, P4 ;  /* 0x000000c7a4577211 */ /* 0x000fc400020f0eff */
[----:B------:R-:W-:Y:S01]  /*9660*/  LEA.HI.X.SX32 R155, R182, R199, 0x1, P3 ;  /* 0x000000c7b69b7211 */ /* 0x000fe200018f0eff */
[----:B------:R1:W-:Y:S01]  /*9670*/  STG.E.U16 desc[UR6][R48.64], R25 ;  /* 0x0000001930007986 */ /* 0x0003e2000c101506 */
[-C--:B0-----:R-:W-:Y:S02]  /*9680*/  LEA R44, P5, R156, R23.reuse, 0x1 ;  /* 0x000000179c2c7211 */ /* 0x081fe400078a08ff */
[-C--:B------:R-:W-:Y:S02]  /*9690*/  LEA R136, P4, R174, R23.reuse, 0x1 ;  /* 0x00000017ae887211 */ /* 0x080fe400078808ff */
[-C--:B------:R-:W-:Y:S02]  /*96a0*/  LEA R164, P3, R230, R23.reuse, 0x1 ;  /* 0x00000017e6a47211 */ /* 0x080fe400078608ff */
[----:B------:R-:W-:Y:S02]  /*96b0*/  PRMT R17, R137, 0x7632, R17 ;  /* 0x0000763289117816 */ /* 0x000fe40000000011 */
[----:B------:R-:W-:-:S02]  /*96c0*/  LEA R40, P2, R28, R23, 0x1 ;  /* 0x000000171c287211 */ /* 0x000fc400078408ff */
[-C--:B------:R-:W-:Y:S01]  /*96d0*/  LEA.HI.X.SX32 R45, R156, R199.reuse, 0x1, P5 ;  /* 0x000000c79c2d7211 */ /* 0x080fe200028f0eff */
[----:B------:R-:W-:Y:S01]  /*96e0*/  STG.E.U16 desc[UR6][R82.64], R17 ;  /* 0x0000001152007986 */ /* 0x000fe2000c101506 */
[-C--:B------:R-:W-:Y:S02]  /*96f0*/  LEA.HI.X.SX32 R137, R174, R199.reuse, 0x1, P4 ;  /* 0x000000c7ae897211 */ /* 0x080fe400020f0eff */
[----:B------:R-:W-:Y:S02]  /*9700*/  LEA.HI.X.SX32 R165, R230, R199, 0x1, P3 ;  /* 0x000000c7e6a57211 */ /* 0x000fe400018f0eff */
[-C--:B------:R-:W-:Y:S02]  /*9710*/  LEA R88, P5, R166, R23.reuse, 0x1 ;  /* 0x00000017a6587211 */ /* 0x080fe400078a08ff */
[-C--:B------:R-:W-:Y:S02]  /*9720*/  LEA R156, P4, R216, R23.reuse, 0x1 ;  /* 0x00000017d89c7211 */ /* 0x080fe400078808ff */
[----:B------:R-:W-:-:S02]  /*9730*/  LEA R174, P3, R210, R23, 0x1 ;  /* 0x00000017d2ae7211 */ /* 0x000fc400078608ff */
[----:B------:R-:W-:Y:S02]  /*9740*/  LEA.HI.X.SX32 R41, R28, R199, 0x1, P2 ;  /* 0x000000c71c297211 */ /* 0x000fe400010f0eff */
[----:B------:R-:W-:Y:S02]  /*9750*/  LEA R28, P2, R160, R23, 0x1 ;  /* 0x00000017a01c7211 */ /* 0x000fe400078408ff */
[-C--:B------:R-:W-:Y:S02]  /*9760*/  LEA.HI.X.SX32 R89, R166, R199.reuse, 0x1, P5 ;  /* 0x000000c7a6597211 */ /* 0x080fe400028f0eff */
[-C--:B------:R-:W-:Y:S02]  /*9770*/  LEA.HI.X.SX32 R157, R216, R199.reuse, 0x1, P4 ;  /* 0x000000c7d89d7211 */ /* 0x080fe400020f0eff */
[----:B------:R-:W-:Y:S02]  /*9780*/  LEA.HI.X.SX32 R175, R210, R199, 0x1, P3 ;  /* 0x000000c7d2af7211 */ /* 0x000fe400018f0eff */
[----:B------:R-:W-:-:S02]  /*9790*/  LEA R166, P4, R224, R23, 0x1 ;  /* 0x00000017e0a67211 */ /* 0x000fc400078808ff */
[----:B------:R-:W-:Y:S02]  /*97a0*/  LEA R188, P3, R234, R23, 0x1 ;  /* 0x00000017eabc7211 */ /* 0x000fe400078608ff */
[----:B------:R-:W-:Y:S02]  /*97b0*/  LEA.HI.X.SX32 R29, R160, R199, 0x1, P2 ;  /* 0x000000c7a01d7211 */ /* 0x000fe400010f0eff */
[----:B------:R-:W-:Y:S02]  /*97c0*/  LEA R94, P2, R170, R23, 0x1 ;  /* 0x00000017aa5e7211 */ /* 0x000fe400078408ff */
[-C--:B------:R-:W-:Y:S02]  /*97d0*/  LEA.HI.X.SX32 R167, R224, R199.reuse, 0x1, P4 ;  /* 0x000000c7e0a77211 */ /* 0x080fe400020f0eff */
[----:B------:R-:W-:Y:S02]  /*97e0*/  LEA.HI.X.SX32 R189, R234, R199, 0x1, P3 ;  /* 0x000000c7eabd7211 */ /* 0x000fe400018f0eff */
[----:B------:R-:W-:-:S02]  /*97f0*/  LEA R224, P3, R212, R23, 0x1 ;  /* 0x00000017d4e07211 */ /* 0x000fc400078608ff */
[----:B------:R-:W-:Y:S02]  /*9800*/  LEA.HI.X.SX32 R95, R170, R199, 0x1, P2 ;  /* 0x000000c7aa5f7211 */ /* 0x000fe400010f0eff */
[----:B------:R-:W-:Y:S02]  /*9810*/  LEA R152, P2, R180, R23, 0x1 ;  /* 0x00000017b4987211 */ /* 0x000fe400078408ff */
[----:B------:R-:W-:Y:S02]  /*9820*/  PRMT R9, R138, 0x7632, R9 ;  /* 0x000076328a097816 */ /* 0x000fe40000000009 */
[----:B------:R-:W-:Y:S02]  /*9830*/  LEA.HI.X.SX32 R225, R212, R199, 0x1, P3 ;  /* 0x000000c7d4e17211 */ /* 0x000fe400018f0eff */
[-C--:B-1----:R-:W-:Y:S01]  /*9840*/  LEA R48, P6, R158, R23.reuse, 0x1 ;  /* 0x000000179e307211 */ /* 0x082fe200078c08ff */
[----:B------:R-:W-:Y:S01]  /*9850*/  STG.E.U16 desc[UR6][R80.64], R9 ;  /* 0x0000000950007986 */ /* 0x000fe2000c101506 */
[----:B------:R-:W-:-:S02]  /*9860*/  LEA R138, P5, R176, R23, 0x1 ;  /* 0x00000017b08a7211 */ /* 0x000fc400078a08ff */
[----:B------:R-:W-:Y:S02]  /*9870*/  LEA R212, P3, R190, R23, 0x1 ;  /* 0x00000017bed47211 */ /* 0x000fe400078608ff */
[----:B------:R-:W-:Y:S02]  /*9880*/  LEA.HI.X.SX32 R153, R180, R199, 0x1, P2 ;  /* 0x000000c7b4997211 */ /* 0x000fe400010f0eff */
[----:B------:R-:W-:Y:S02]  /*9890*/  PRMT R19, R139, 0x7632, R19 ;  /* 0x000076328b137816 */ /* 0x000fe40000000013 */
[----:B------:R-:W-:Y:S02]  /*98a0*/  LEA R162, P2, R226, R23, 0x1 ;  /* 0x00000017e2a27211 */ /* 0x000fe400078408ff */
[-C--:B------:R-:W-:Y:S01]  /*98b0*/  LEA.HI.X.SX32 R49, R158, R199.reuse, 0x1, P6 ;  /* 0x000000c79e317211 */ /* 0x080fe200030f0eff */
[----:B------:R0:W-:Y:S01]  /*98c0*/  STG.E.U16 desc[UR6][R68.64], R19 ;  /* 0x0000001344007986 */ /* 0x0001e2000c101506 */
[----:B------:R-:W-:-:S02]  /*98d0*/  LEA.HI.X.SX32 R139, R176, R199, 0x1, P5 ;  /* 0x000000c7b08b7211 */ /* 0x000fc400028f0eff */
[----:B------:R-:W-:Y:S01]  /*98e0*/  LEA.HI.X.SX32 R213, R190, R199, 0x1, P3 ;  /* 0x000000c7bed57211 */ /* 0x000fe200018f0eff */
[----:B------:R-:W-:Y:S01]  /*98f0*/  STG.E.U16 desc[UR6][R40.64], R132 ;  /* 0x0000008428007986 */ /* 0x000fe2000c101506 */
[-C--:B------:R-:W-:Y:S02]  /*9900*/  LEA R90, P6, R168, R23.reuse, 0x1 ;  /* 0x00000017a85a7211 */ /* 0x080fe400078c08ff */
[-C--:B------:R-:W-:Y:S01]  /*9910*/  LEA R158, P5, R218, R23.reuse, 0x1 ;  /* 0x00000017da9e7211 */ /* 0x080fe200078a08ff */
[----:B------:R-:W-:Y:S01]  /*9920*/  STG.E.U16 desc[UR6][R36.64], R133 ;  /* 0x0000008524007986 */ /* 0x000fe2000c101506 */
[----:B------:R-:W-:Y:S02]  /*9930*/  LEA R190, P3, R208, R23, 0x1 ;  /* 0x00000017d0be7211 */ /* 0x000fe400078608ff */
[----:B------:R-:W-:Y:S01]  /*9940*/  LEA.HI.X.SX32 R163, R226, R199, 0x1, P2 ;  /* 0x000000c7e2a37211 */ /* 0x000fe200010f0eff */
[----:B------:R-:W-:Y:S01]  /*9950*/  STG.E.U16 desc[UR6][R32.64], R134 ;  /* 0x0000008620007986 */ /* 0x000fe2000c101506 */
        /* <DEDUP_REMOVED lines=16> */
[-C--:B------:R-:W-:Y:S02]  /*9a60*/  LEA R160, P6, R228, R23.reuse, 0x1 ;  /* 0x00000017e4a07211 */ /* 0x080fe400078c08ff */
[----:B------:R-:W-:Y:S02]  /*9a70*/  LEA R218, P2, R248, R23, 0x1 ;  /* 0x00000017f8da7211 */ /* 0x000fe400078408ff */
[-C--:B------:R-:W-:Y:S02]  /*9a80*/  LEA.HI.X.SX32 R179, R244, R199.reuse, 0x1, P5 ;  /* 0x000000c7f4b37211 */ /* 0x080fe400028f0eff */
[----:B------:R-:W-:-:S02]  /*9a90*/  LEA.HI.X.SX32 R241, R22, R199, 0x1, P3 ;  /* 0x000000c716f17211 */ /* 0x000fc400018f0eff */
[-C--:B------:R-:W-:Y:S02]  /*9aa0*/  LEA R244, P3, R34, R23.reuse, 0x1 ;  /* 0x0000001722f47211 */ /* 0x080fe400078608ff */
[----:B------:R-:W-:Y:S02]  /*9ab0*/  LEA R176, P4, R242, R23, 0x1 ;  /* 0x00000017f2b07211 */ /* 0x000fe400078808ff */
[-C--:B------:R-:W-:Y:S02]  /*9ac0*/  LEA.HI.X.SX32 R161, R228, R199.reuse, 0x1, P6 ;  /* 0x000000c7e4a17211 */ /* 0x080fe400030f0eff */
[----:B------:R-:W-:Y:S02]  /*9ad0*/  LEA.HI.X.SX32 R219, R248, R199, 0x1, P2 ;  /* 0x000000c7f8db7211 */ /* 0x000fe400010f0eff */
[----:B------:R-:W-:Y:S02]  /*9ae0*/  LEA R228, P2, R204, R23, 0x1 ;  /* 0x00000017cce47211 */ /* 0x000fe400078408ff */
[----:B------:R-:W-:-:S02]  /*9af0*/  LEA.HI.X.SX32 R245, R34, R199, 0x1, P3 ;  /* 0x000000c722f57211 */ /* 0x000fc400018f0eff */
[----:B------:R-:W-:Y:S02]  /*9b00*/  LEA.HI.X.SX32 R177, R242, R199, 0x1, P4 ;  /* 0x000000c7f2b17211 */ /* 0x000fe400020f0eff */
[-C--:B------:R-:W-:Y:S02]  /*9b10*/  LEA R34, P3, R50, R23.reuse, 0x1 ;  /* 0x0000001732227211 */ /* 0x080fe400078608ff */
[----:B------:R-:W-:Y:S02]  /*9b20*/  LEA R210, P4, R232, R23, 0x1 ;  /* 0x00000017e8d27211 */ /* 0x000fe400078808ff */
[----:B------:R-:W-:Y:S02]  /*9b30*/  LEA.HI.X.SX32 R229, R204, R199, 0x1, P2 ;  /* 0x000000c7cce57211 */ /* 0x000fe400010f0eff */
[-C--:B------:R-:W-:Y:S02]  /*9b40*/  LEA R170, P6, R214, R23.reuse, 0x1 ;  /* 0x00000017d6aa7211 */ /* 0x080fe400078c08ff */
[----:B------:R-:W-:-:S02]  /*9b50*/  LEA R204, P2, R202, R23, 0x1 ;  /* 0x00000017cacc7211 */ /* 0x000fc400078408ff */
[-C--:B------:R-:W-:Y:S02]  /*9b60*/  LEA.HI.X.SX32 R35, R50, R199.reuse, 0x1, P3 ;  /* 0x000000c732237211 */ /* 0x080fe400018f0eff */
[----:B------:R-:W-:Y:S02]  /*9b70*/  LEA.HI.X.SX32 R211, R232, R199, 0x1, P4 ;  /* 0x000000c7e8d37211 */ /* 0x000fe400020f0eff */
[-C--:B------:R-:W-:Y:S02]  /*9b80*/  LEA R50, P3, R70, R23.reuse, 0x1 ;  /* 0x0000001746327211 */ /* 0x080fe400078608ff */
[----:B------:R-:W-:Y:S02]  /*9b90*/  LEA R226, P4, R206, R23, 0x1 ;  /* 0x00000017cee27211 */ /* 0x000fe400078808ff */
[-C--:B------:R-:W-:Y:S02]  /*9ba0*/  LEA.HI.X.SX32 R171, R214, R199.reuse, 0x1, P6 ;  /* 0x000000c7d6ab7211 */ /* 0x080fe400030f0eff */
[----:B------:R-:W-:-:S02]  /*9bb0*/  LEA.HI.X.SX32 R205, R202, R199, 0x1, P2 ;  /* 0x000000c7cacd7211 */ /* 0x000fc400010f0eff */
[-C--:B------:R-:W-:Y:S02]  /*9bc0*/  LEA R180, P6, R238, R23.reuse, 0x1 ;  /* 0x00000017eeb47211 */ /* 0x080fe400078c08ff */
[----:B------:R-:W-:Y:S02]  /*9bd0*/  LEA R202, P2, R252, R23, 0x1 ;  /* 0x00000017fcca7211 */ /* 0x000fe400078408ff */
[----:B------:R-:W-:Y:S02]  /*9be0*/  LEA.HI.X.SX32 R51, R70, R199, 0x1, P3 ;  /* 0x000000c746337211 */ /* 0x000fe400018f0eff */
[----:B------:R-:W-:Y:S02]  /*9bf0*/  LEA R214, P5, R222, R23, 0x1 ;  /* 0x00000017ded67211 */ /* 0x000fe400078a08ff */
[----:B------:R-:W-:Y:S02]  /*9c00*/  LEA.HI.X.SX32 R227, R206, R199, 0x1, P4 ;  /* 0x000000c7cee37211 */ /* 0x000fe400020f0eff */
[----:B------:R-:W-:-:S02]  /*9c10*/  LEA R70, P3, R72, R23, 0x1 ;  /* 0x0000001748467211 */ /* 0x000fc400078608ff */
[----:B------:R-:W-:Y:S02]  /*9c20*/  LEA R206, P4, R198, R23, 0x1 ;  /* 0x00000017c6ce7211 */ /* 0x000fe400078808ff */
[-C--:B------:R-:W-:Y:S02]  /*9c30*/  LEA.HI.X.SX32 R181, R238, R199.reuse, 0x1, P6 ;  /* 0x000000c7eeb57211 */ /* 0x080fe400030f0eff */
[----:B------:R-:W-:Y:S02]  /*9c40*/  LEA.HI.X.SX32 R203, R252, R199, 0x1, P2 ;  /* 0x000000c7fccb7211 */ /* 0x000fe400010f0eff */
[-C--:B------:R-:W-:Y:S02]  /*9c50*/  LEA R216, P6, R220, R23.reuse, 0x1 ;  /* 0x00000017dcd87211 */ /* 0x080fe400078c08ff */
[----:B------:R-:W-:Y:S02]  /*9c60*/  LEA R238, P2, R186, R23, 0x1 ;  /* 0x00000017baee7211 */ /* 0x000fe400078408ff */
[----:B------:R-:W-:-:S02]  /*9c70*/  LEA.HI.X.SX32 R215, R222, R199, 0x1, P5 ;  /* 0x000000c7ded77211 */ /* 0x000fc400028f0eff */
[----:B------:R-:W-:Y:S02]  /*9c80*/  LEA.HI.X.SX32 R71, R72, R199, 0x1, P3 ;  /* 0x000000c748477211 */ /* 0x000fe400018f0eff */
[----:B------:R-:W-:Y:S02]  /*9c90*/  LEA R222, P5, R192, R23, 0x1 ;  /* 0x00000017c0de7211 */ /* 0x000fe400078a08ff */
[----:B------:R-:W-:Y:S02]  /*9ca0*/  LEA.HI.X.SX32 R207, R198, R199, 0x1, P4 ;  /* 0x000000c7c6cf7211 */ /* 0x000fe400020f0eff */
[-C--:B------:R-:W-:Y:S02]  /*9cb0*/  LEA R72, P3, R56, R23.reuse, 0x1 ;  /* 0x0000001738487211 */ /* 0x080fe400078608ff */
[----:B------:R-:W-:Y:S02]  /*9cc0*/  LEA R230, P4, R6, R23, 0x1 ;  /* 0x0000001706e67211 */ /* 0x000fe400078808ff */
[----:B------:R-:W-:-:S02]  /*9cd0*/  LEA.HI.X.SX32 R217, R220, R199, 0x1, P6 ;  /* 0x000000c7dcd97211 */ /* 0x000fc400030f0eff */
[----:B------:R-:W-:Y:S02]  /*9ce0*/  LEA.HI.X.SX32 R239, R186, R199, 0x1, P2 ;  /* 0x000000c7baef7211 */ /* 0x000fe400010f0eff */
[-C--:B------:R-:W-:Y:S02]  /*9cf0*/  LEA R220, P6, R194, R23.reuse, 0x1 ;  /* 0x00000017c2dc7211 */ /* 0x080fe400078c08ff */
[----:B------:R-:W-:Y:S02]  /*9d00*/  LEA R186, P2, R96, R23, 0x1 ;  /* 0x0000001760ba7211 */ /* 0x000fe400078408ff */
[-C--:B------:R-:W-:Y:S02]  /*9d10*/  LEA.HI.X.SX32 R223, R192, R199.reuse, 0x1, P5 ;  /* 0x000000c7c0df7211 */ /* 0x080fe400028f0eff */
[----:B------:R-:W-:Y:S02]  /*9d20*/  LEA.HI.X.SX32 R73, R56, R199, 0x1, P3 ;  /* 0x000000c738497211 */ /* 0x000fe400018f0eff */
[----:B------:R-:W-:-:S02]  /*9d30*/  LEA R192, P5, R196, R23, 0x1 ;  /* 0x00000017c4c07211 */ /* 0x000fc400078a08ff */
[----:B------:R-:W-:Y:S02]  /*9d40*/  LEA.HI.X.SX32 R231, R6, R199, 0x1, P4 ;  /* 0x000000c706e77211 */ /* 0x000fe400020f0eff */
[-C--:B------:R-:W-:Y:S02]  /*9d50*/  LEA R56, P3, R5, R23.reuse, 0x1 ;  /* 0x0000001705387211 */ /* 0x080fe400078608ff */
[----:B------:R-:W-:Y:S02]  /*9d60*/  LEA R232, P4, R14, R23, 0x1 ;  /* 0x000000170ee87211 */ /* 0x000fe400078808ff */
[-C--:B------:R-:W-:Y:S02]  /*9d70*/  LEA.HI.X.SX32 R221, R194, R199.reuse, 0x1, P6 ;  /* 0x000000c7c2dd7211 */ /* 0x080fe400030f0eff */
[----:B------:R-:W-:Y:S02]  /*9d80*/  LEA.HI.X.SX32 R187, R96, R199, 0x1, P2 ;  /* 0x000000c760bb7211 */ /* 0x000fe400010f0eff */
[----:B------:R-:W-:-:S02]  /*9d90*/  LEA R194, P6, R200, R23, 0x1 ;  /* 0x00000017c8c27211 */ /* 0x000fc400078c08ff */
[----:B------:R-:W-:Y:S02]  /*9da0*/  LEA R96, P2, R8, R23, 0x1 ;  /* 0x0000001708607211 */ /* 0x000fe400078408ff */
[-C--:B------:R-:W-:Y:S02]  /*9db0*/  LEA.HI.X.SX32 R193, R196, R199.reuse, 0x1, P5 ;  /* 0x000000c7c4c17211 */ /* 0x080fe400028f0eff */
[----:B------:R-:W-:Y:S02]  /*9dc0*/  LEA.HI.X.SX32 R57, R5, R199, 0x1, P3 ;  /* 0x000000c705397211 */ /* 0x000fe400018f0eff */
[----:B------:R-:W-:Y:S02]  /*9dd0*/  LEA R196, P5, R10, R23, 0x1 ;  /* 0x000000170ac47211 */ /* 0x000fe400078a08ff */
[----:B------:R-:W-:Y:S02]  /*9de0*/  LEA.HI.X.SX32 R233, R14, R199, 0x1, P4 ;  /* 0x000000c70ee97211 */ /* 0x000fe400020f0eff */
[----:B------:R-:W-:-:S02]  /*9df0*/  PRMT R5, R132, 0x7632, R5 ;  /* 0x0000763284057816 */ /* 0x000fc40000000005 */
[----:B------:R-:W-:Y:S02]  /*9e00*/  PRMT R14, R133, 0x7632, R14 ;  /* 0x00007632850e7816 */ /* 0x000fe4000000000e */
[-C--:B------:R-:W-:Y:S01]  /*9e10*/  LEA.HI.X.SX32 R195, R200, R199.reuse, 0x1, P6 ;  /* 0x000000c7c8c37211 */ /* 0x080fe200030f0eff */
[----:B------:R-:W-:Y:S01]  /*9e20*/  STG.E.U16 desc[UR6][R48.64], R5 ;  /* 0x0000000530007986 */ /* 0x000fe2000c101506 */
[----:B------:R-:W-:Y:S02]  /*9e30*/  LEA.HI.X.SX32 R97, R8, R199, 0x1, P2 ;  /* 0x000000c708617211 */ /* 0x000fe400010f0eff */
[----:B------:R-:W-:Y:S01]  /*9e40*/  PRMT R6, R134, 0x7632, R6 ;  /* 0x0000763286067816 */ /* 0x000fe20000000006 */
[----:B------:R-:W-:Y:S01]  /*9e50*/  STG.E.U16 desc[UR6][R28.64], R14 ;  /* 0x0000000e1c007986 */ /* 0x000fe2000c101506 */
[----:B------:R-:W-:Y:S02]  /*9e60*/  LEA R200, P6, R250, R23, 0x1 ;  /* 0x00000017fac87211 */ /* 0x000fe400078c08ff */
[----:B------:R-:W-:Y:S01]  /*9e70*/  PRMT R8, R135, 0x7632, R8 ;  /* 0x0000763287087816 */ /* 0x000fe20000000008 */
[----:B------:R1:W-:Y:S01]  /*9e80*/  STG.E.U16 desc[UR6][R84.64], R6 ;  /* 0x0000000654007986 */ /* 0x0003e2000c101506 */
[----:B------:R-:W-:-:S02]  /*9e90*/  LEA.HI.X.SX32 R197, R10, R199, 0x1, P5 ;  /* 0x000000c70ac57211 */ /* 0x000fc400028f0eff */
[----:B------:R-:W-:Y:S01]  /*9ea0*/  LEA R234, P5, R106, R23, 0x1 ;  /* 0x000000176aea7211 */ /* 0x000fe200078a08ff */
[----:B------:R-:W-:Y:S01]  /*9eb0*/  STG.E.U16 desc[UR6][R86.64], R8 ;  /* 0x0000000856007986 */ /* 0x000fe2000c101506 */
[----:B------:R-:W-:Y:S02]  /*9ec0*/  LEA.HI.X.SX32 R201, R250, R199, 0x1, P6 ;  /* 0x000000c7fac97211 */ /* 0x000fe400030f0eff */
[-C--:B------:R-:W-:Y:S01]  /*9ed0*/  LEA R236, P6, R184, R23.reuse, 0x1 ;  /* 0x00000017b8ec7211 */ /* 0x080fe200078c08ff */
[----:B------:R2:W-:Y:S01]  /*9ee0*/  STG.E.U16 desc[UR6][R88.64], R128 ;  /* 0x0000008058007986 */ /* 0x0005e2000c101506 */
[----:B------:R-:W-:Y:S02]  /*9ef0*/  LEA R242, P4, R26, R23, 0x1 ;  /* 0x000000171af27211 */ /* 0x000fe400078808ff */
[----:B0-----:R-:W-:Y:S01]  /*9f00*/  PRMT R68, R128, 0x7632, R68 ;  /* 0x0000763280447816 */ /* 0x001fe20000000044 */
[----:B------:R0:W-:Y:S01]  /*9f10*/  STG.E.U16 desc[UR6][R90.64], R129 ;  /* 0x000000815a007986 */ /* 0x0001e2000c101506 */
[----:B------:R-:W-:-:S02]  /*9f20*/  LEA.HI.X.SX32 R235, R106, R199, 0x1, P5 ;  /* 0x000000c76aeb7211 */ /* 0x000fc400028f0eff */
[----:B------:R-:W-:Y:S01]  /*9f30*/  PRMT R69, R129, 0x7632, R69 ;  /* 0x0000763281457816 */ /* 0x000fe20000000045 */
[----:B------:R5:W-:Y:S01]  /*9f40*/  STG.E.U16 desc[UR6][R94.64], R130 ;  /* 0x000000825e007986 */ /* 0x000be2000c101506 */
[----:B------:R-:W-:Y:S02]  /*9f50*/  LEA R106, P5, R104, R23, 0x1 ;  /* 0x00000017686a7211 */ /* 0x000fe400078a08ff */
[----:B------:R-:W-:Y:S01]  /*9f60*/  PRMT R9, R130, 0x7632, R9 ;  /* 0x0000763282097816 */ /* 0x000fe20000000009 */
[----:B------:R-:W-:Y:S01]  /*9f70*/  STG.E.U16 desc[UR6][R98.64], R131 ;  /* 0x0000008362007986 */ /* 0x000fe2000c101506 */
[----:B------:R-:W-:Y:S02]  /*9f80*/  PRMT R10, R131, 0x7632, R10 ;  /* 0x00007632830a7816 */ /* 0x000fe4000000000a */
[-C--:B------:R-:W-:Y:S01]  /*9f90*/  LEA.HI.X.SX32 R237, R184, R199.reuse, 0x1, P6 ;  /* 0x000000c7b8ed7211 */ /* 0x080fe200030f0eff */
[----:B------:R-:W-:Y:S01]  /*9fa0*/  STG.E.U16 desc[UR6][R136.64], R68 ;  /* 0x0000004488007986 */ /* 0x000fe2000c101506 */
[----:B------:R-:W-:-:S02]  /*9fb0*/  LEA.HI.X.SX32 R243, R26, R199, 0x1, P4 ;  /* 0x000000c71af37211 */ /* 0x000fc400020f0eff */
[-C--:B------:R-:W-:Y:S01]  /*9fc0*/  LEA R184, P6, R144, R23.reuse, 0x1 ;  /* 0x0000001790b87211 */ /* 0x080fe200078c08ff */
[----:B------:R-:W-:Y:S01]  /*9fd0*/  STG.E.U16 desc[UR6][R138.64], R69 ;  /* 0x000000458a007986 */ /* 0x000fe2000c101506 */
[----:B------:R-:W-:Y:S02]  /*9fe0*/  LEA R26, P4, R38, R23, 0x1 ;  /* 0x00000017261a7211 */ /* 0x000fe400078808ff */
[----:B------:R-:W-:Y:S01]  /*9ff0*/  LEA.HI.X.SX32 R107, R104, R199, 0x1, P5 ;  /* 0x000000c7686b7211 */ /* 0x000fe200028f0eff */
[----:B------:R4:W-:Y:S01]  /*a000*/  STG.E.U16 desc[UR6][R146.64], R9 ;  /* 0x0000000992007986 */ /* 0x0009e2000c101506 */
[----:B------:R-:W-:Y:S02]  /*a010*/  LEA R104, P5, R42, R23, 0x1 ;  /* 0x000000172a687211 */ /* 0x000fe400078a08ff */
[----:B------:R-:W-:Y:S01]  /*a020*/  PRMT R81, R124, 0x7632, R81 ;  /* 0x000076327c517816 */ /* 0x000fe20000000051 */
[----:B------:R3:W-:Y:S01]  /*a030*/  STG.E.U16 desc[UR6][R152.64], R10 ;  /* 0x0000000a98007986 */ /* 0x0007e2000c101506 */
[----:B------:R-:W-:-:S02]  /*a040*/  LEA.HI.X.SX32 R185, R144, R199, 0x1, P6 ;  /* 0x000000c790b97211 */ /* 0x000fc400030f0eff */
[----:B------:R-:W-:Y:S01]  /*a050*/  LEA.HI.X.SX32 R27, R38, R199, 0x1, P4 ;  /* 0x000000c7261b7211 */ /* 0x000fe200020f0eff */
[----:B------:R-:W-:Y:S01]  /*a060*/  STG.E.U16 desc[UR6][R154.64], R124 ;  /* 0x0000007c9a007986 */ /* 0x000fe2000c101506 */
[----:B------:R-:W-:Y:S02]  /*a070*/  PRMT R82, R125, 0x7632, R82 ;  /* 0x000076327d527816 */ /* 0x000fe40000000052 */
[-C--:B------:R-:W-:Y:S01]  /*a080*/  LEA R144, P6, R46, R23.reuse, 0x1 ;  /* 0x000000172e907211 */ /* 0x080fe200078c08ff */
[----:B------:R-:W-:Y:S01]  /*a090*/  STG.E.U16 desc[UR6][R156.64], R125 ;  /* 0x0000007d9c007986 */ /* 0x000fe2000c101506 */
[----:B------:R-:W-:Y:S02]  /*a0a0*/  LEA R38, P4, R54, R23, 0x1 ;  /* 0x0000001736267211 */ /* 0x000fe400078808ff */
[----:B------:R-:W-:Y:S01]  /*a0b0*/  PRMT R83, R126, 0x7632, R83 ;  /* 0x000076327e537816 */ /* 0x000fe20000000053 */
[----:B------:R-:W-:Y:S01]  /*a0c0*/  STG.E.U16 desc[UR6][R158.64], R126 ;  /* 0x0000007e9e007986 */ /* 0x000fe2000c101506 */
[----:B------:R-:W-:-:S02]  /*a0d0*/  LEA.HI.X.SX32 R105, R42, R199, 0x1, P5 ;  /* 0x000000c72a697211 */ /* 0x000fc400028f0eff */
[----:B-1----:R-:W-:Y:S01]  /*a0e0*/  PRMT R84, R127, 0x7632, R84 ;  /* 0x000076327f547816 */ /* 0x002fe20000000054 */
[----:B------:R-:W-:Y:S01]  /*a0f0*/  STG.E.U16 desc[UR6][R160.64], R127 ;  /* 0x0000007fa0007986 */ /* 0x000fe2000c101506 */
[----:B------:R-:W-:Y:S02]  /*a100*/  LEA R42, P5, R58, R23, 0x1 ;  /* 0x000000173a2a7211 */ /* 0x000fe400078a08ff */
[-C--:B------:R-:W-:Y:S01]  /*a110*/  LEA.HI.X.SX32 R145, R46, R199.reuse, 0x1, P6 ;  /* 0x000000c72e917211 */ /* 0x080fe200030f0eff */
[----:B------:R-:W-:Y:S01]  /*a120*/  STG.E.U16 desc[UR6][R162.64], R81 ;  /* 0x00000051a2007986 */ /* 0x000fe2000c101506 */
[----:B------:R-:W-:Y:S02]  /*a130*/  LEA.HI.X.SX32 R39, R54, R199, 0x1, P4 ;  /* 0x000000c736277211 */ /* 0x000fe400020f0eff */
[-C--:B------:R-:W-:Y:S01]  /*a140*/  LEA R46, P6, R62, R23.reuse, 0x1 ;  /* 0x000000173e2e7211 */ /* 0x080fe200078c08ff */
[----:B------:R-:W-:Y:S01]  /*a150*/  STG.E.U16 desc[UR6][R164.64], R82 ;  /* 0x00000052a4007986 */ /* 0x000fe2000c101506 */
[----:B------:R-:W-:-:S02]  /*a160*/  LEA R246, P2, R92, R23, 0x1 ;  /* 0x000000175cf67211 */ /* 0x000fc400078408ff */
[----:B------:R-:W-:Y:S01]  /*a170*/  LEA R54, P4, R74, R23, 0x1 ;  /* 0x000000174a367211 */ /* 0x000fe200078808ff */
[----:B------:R-:W-:Y:S01]  /*a180*/  STG.E.U16 desc[UR6][R166.64], R83 ;  /* 0x00000053a6007986 */ /* 0x000fe2000c101506 */
[----:B------:R-:W-:Y:S02]  /*a190*/  LEA.HI.X.SX32 R43, R58, R199, 0x1, P5 ;  /* 0x000000c73a2b7211 */ /* 0x000fe400028f0eff */
[----:B--2---:R-:W-:Y:S01]  /*a1a0*/  PRMT R89, R120, 0x7632, R89 ;  /* 0x0000763278597816 */ /* 0x004fe20000000059 */
[----:B------:R-:W-:Y:S01]  /*a1b0*/  STG.E.U16 desc[UR6][R168.64], R84 ;  /* 0x00000054a8007986 */ /* 0x000fe2000c101506 */
[----:B------:R-:W-:Y:S02]  /*a1c0*/  LEA R58, P5, R76, R23, 0x1 ;  /* 0x000000174c3a7211 */ /* 0x000fe400078a08ff */
[----:B0-----:R-:W-:Y:S01]  /*a1d0*/  PRMT R90, R121, 0x7632, R90 ;  /* 0x00007632795a7816 */ /* 0x001fe2000000005a */
[----:B------:R-:W-:Y:S01]  /*a1e0*/  STG.E.U16 desc[UR6][R170.64], R120 ;  /* 0x00000078aa007986 */ /* 0x000fe2000c101506 */
[----:B------:R-:W-:-:S02]  /*a1f0*/  PRMT R91, R122, 0x7632, R91 ;  /* 0x000076327a5b7816 */ /* 0x000fc4000000005b */
[-C--:B------:R-:W-:Y:S01]  /*a200*/  LEA.HI.X.SX32 R47, R62, R199.reuse, 0x1, P6 ;  /* 0x000000c73e2f7211 */ /* 0x080fe200030f0eff */
[----:B------:R-:W-:Y:S01]  /*a210*/  STG.E.U16 desc[UR6][R172.64], R121 ;  /* 0x00000079ac007986 */ /* 0x000fe2000c101506 */
[-C--:B------:R-:W-:Y:S02]  /*a220*/  LEA.HI.X.SX32 R247, R92, R199.reuse, 0x1, P2 ;  /* 0x000000c75cf77211 */ /* 0x080fe400010f0eff */
[----:B------:R-:W-:Y:S01]  /*a230*/  LEA.HI.X.SX32 R55, R74, R199, 0x1, P4 ;  /* 0x000000c74a377211 */ /* 0x000fe200020f0eff */
[----:B------:R-:W-:Y:S01]  /*a240*/  STG.E.U16 desc[UR6][R174.64], R122 ;  /* 0x0000007aae007986 */ /* 0x000fe2000c101506 */
[----:B-----5:R-:W-:Y:S02]  /*a250*/  PRMT R94, R123, 0x7632, R94 ;  /* 0x000076327b5e7816 */ /* 0x020fe4000000005e */
[-C--:B------:R-:W-:Y:S01]  /*a260*/  LEA R62, P6, R24, R23.reuse, 0x1 ;  /* 0x00000017183e7211 */ /* 0x080fe200078c08ff */
[----:B------:R-:W-:Y:S01]  /*a270*/  STG.E.U16 desc[UR6][R176.64], R123 ;  /* 0x0000007bb0007986 */ /* 0x000fe2000c101506 */
[----:B------:R-:W-:-:S02]  /*a280*/  LEA R92, P2, R16, R23, 0x1 ;  /* 0x00000017105c7211 */ /* 0x000fc400078408ff */
[----:B------:R-:W-:Y:S01]  /*a290*/  LEA R74, P4, R78, R23, 0x1 ;  /* 0x000000174e4a7211 */ /* 0x000fe200078808ff */
[----:B------:R-:W-:Y:S01]  /*a2a0*/  STG.E.U16 desc[UR6][R178.64], R89 ;  /* 0x00000059b2007986 */ /* 0x000fe2000c101506 */
[----:B------:R-:W-:Y:S02]  /*a2b0*/  LEA.HI.X.SX32 R59, R76, R199, 0x1, P5 ;  /* 0x000000c74c3b7211 */ /* 0x000fe400028f0eff */
[----:B------:R-:W-:Y:S01]  /*a2c0*/  LEA R76, P5, R64, R23, 0x1 ;  /* 0x00000017404c7211 */ /* 0x000fe200078a08ff */
[----:B------:R-:W-:Y:S01]  /*a2d0*/  STG.E.U16 desc[UR6][R180.64], R90 ;  /* 0x0000005ab4007986 */ /* 0x000fe2000c101506 */
[-C--:B------:R-:W-:Y:S02]  /*a2e0*/  LEA.HI.X.SX32 R63, R24, R199.reuse, 0x1, P6 ;  /* 0x000000c7183f7211 */ /* 0x080fe400030f0eff */
[-C--:B------:R-:W-:Y:S01]  /*a2f0*/  LEA.HI.X.SX32 R93, R16, R199.reuse, 0x1, P2 ;  /* 0x000000c7105d7211 */ /* 0x080fe200010f0eff */
[----:B------:R-:W-:Y:S01]  /*a300*/  STG.E.U16 desc[UR6][R182.64], R91 ;  /* 0x0000005bb6007986 */ /* 0x000fe2000c101506 */
[----:B------:R-:W-:-:S02]  /*a310*/  LEA.HI.X.SX32 R75, R78, R199, 0x1, P4 ;  /* 0x000000c74e4b7211 */ /* 0x000fc400020f0eff */
[----:B------:R-:W-:Y:S01]  /*a320*/  PRMT R5, R116, 0x7632, R5 ;  /* 0x0000763274057816 */ /* 0x000fe20000000005 */
[----:B------:R-:W-:Y:S01]  /*a330*/  STG.E.U16 desc[UR6][R188.64], R94 ;  /* 0x0000005ebc007986 */ /* 0x000fe2000c101506 */
[-C--:B------:R-:W-:Y:S02]  /*a340*/  LEA R24, P6, R20, R23.reuse, 0x1 ;  /* 0x0000001714187211 */ /* 0x080fe400078c08ff */
[-C--:B------:R-:W-:Y:S01]  /*a350*/  LEA R248, P2, R60, R23.reuse, 0x1 ;  /* 0x000000173cf87211 */ /* 0x080fe200078408ff */
[----:B------:R0:W-:Y:S01]  /*a360*/  STG.E.U16 desc[UR6][R210.64], R116 ;  /* 0x00000074d2007986 */ /* 0x0001e2000c101506 */
[----:B------:R-:W-:Y:S02]  /*a370*/  LEA R78, P4, R52, R23, 0x1 ;  /* 0x00000017344e7211 */ /* 0x000fe400078808ff */
[----:B------:R-:W-:Y:S01]  /*a380*/  PRMT R6, R117, 0x7632, R6 ;  /* 0x0000763275067816 */ /* 0x000fe20000000006 */
[----:B------:R1:W-:Y:S01]  /*a390*/  STG.E.U16 desc[UR6][R214.64], R117 ;  /* 0x00000075d6007986 */ /* 0x0003e2000c101506 */
[----:B------:R-:W-:-:S02]  /*a3a0*/  LEA.HI.X.SX32 R77, R64, R199, 0x1, P5 ;  /* 0x000000c7404d7211 */ /* 0x000fc400028f0eff */
[----:B------:R-:W-:Y:S01]  /*a3b0*/  PRMT R8, R118, 0x7632, R8 ;  /* 0x0000763276087816 */ /* 0x000fe20000000008 */
[----:B------:R2:W-:Y:S01]  /*a3c0*/  STG.E.U16 desc[UR6][R216.64], R118 ;  /* 0x00000076d8007986 */ /* 0x0005e2000c101506 */
[----:B------:R-:W-:Y:S02]  /*a3d0*/  LEA R22, P5, R18, R23, 0x1 ;  /* 0x0000001712167211 */ /* 0x000fe400078a08ff */
[----:B----4-:R-:W-:Y:S01]  /*a3e0*/  PRMT R9, R119, 0x7632, R9 ;  /* 0x0000763277097816 */ /* 0x010fe20000000009 */
[----:B------:R4:W-:Y:S01]  /*a3f0*/  STG.E.U16 desc[UR6][R218.64], R119 ;  /* 0x00000077da007986 */ /* 0x0009e2000c101506 */
[-C--:B------:R-:W-:Y:S02]  /*a400*/  LEA.HI.X.SX32 R25, R20, R199.reuse, 0x1, P6 ;  /* 0x000000c714197211 */ /* 0x080fe400030f0eff */
[-C--:B------:R-:W-:Y:S01]  /*a410*/  LEA.HI.X.SX32 R249, R60, R199.reuse, 0x1, P2 ;  /* 0x000000c73cf97211 */ /* 0x080fe200010f0eff */
[----:B------:R5:W-:Y:S01]  /*a420*/  STG.E.U16 desc[UR6][R224.64], R5 ;  /* 0x00000005e0007986 */ /* 0x000be2000c101506 */
[----:B------:R-:W-:-:S02]  /*a430*/  LEA.HI.X.SX32 R79, R52, R199, 0x1, P4 ;  /* 0x000000c7344f7211 */ /* 0x000fc400020f0eff */
[-C--:B------:R-:W-:Y:S01]  /*a440*/  LEA R64, P6, R30, R23.reuse, 0x1 ;  /* 0x000000171e407211 */ /* 0x080fe200078c08ff */
[----:B------:R5:W-:Y:S01]  /*a450*/  STG.E.U16 desc[UR6][R226.64], R6 ;  /* 0x00000006e2007986 */ /* 0x000be2000c101506 */
[-C--:B------:R-:W-:Y:S02]  /*a460*/  LEA R60, P2, R66, R23.reuse, 0x1 ;  /* 0x00000017423c7211 */ /* 0x080fe400078408ff */
[----:B------:R-:W-:Y:S01]  /*a470*/  LEA R20, P4, R21, R23, 0x1 ;  /* 0x0000001715147211 */ /* 0x000fe200078808ff */
[----:B------:R5:W-:Y:S01]  /*a480*/  STG.E.U16 desc[UR6][R222.64], R8 ;  /* 0x00000008de007986 */ /* 0x000be2000c101506 */
[----:B------:R-:W-:Y:S02]  /*a490*/  LEA.HI.X.SX32 R23, R18, R199, 0x1, P5 ;  /* 0x000000c712177211 */ /* 0x000fe400028f0eff */
[----:B---3--:R-:W-:Y:S01]  /*a4a0*/  PRMT R10, R112, 0x7632, R10 ;  /* 0x00007632700a7816 */ /* 0x008fe2000000000a */
[----:B------:R3:W-:Y:S01]  /*a4b0*/  STG.E.U16 desc[UR6][R220.64], R9 ;  /* 0x00000009dc007986 */ /* 0x0007e2000c101506 */
[----:B------:R-:W-:-:S02]  /*a4c0*/  PRMT R12, R113, 0x7632, R12 ;  /* 0x00007632710c7816 */ /* 0x000fc4000000000c */
[----:B------:R-:W-:Y:S01]  /*a4d0*/  PRMT R95, R114, 0x7632, R95 ;  /* 0x00007632725f7816 */ /* 0x000fe2000000005f */
[----:B------:R-:W3:Y:S01]  /*a4e0*/  LDS.128 R16, [R15] ;  /* 0x000000000f107984 */ /* 0x000ee20000000c00 */
[----:B------:R-:W-:Y:S02]  /*a4f0*/  PRMT R14, R115, 0x7632, R14 ;  /* 0x00007632730e7816 */ /* 0x000fe4000000000e */
[----:B0-----:R-:W-:Y:S01]  /*a500*/  PRMT R116, R108, 0x7632, R116 ;  /* 0x000076326c747816 */ /* 0x001fe20000000074 */
[----:B------:R-:W-:Y:S01]  /*a510*/  STG.E.U16 desc[UR6][R228.64], R112 ;  /* 0x00000070e4007986 */ /* 0x000fe2000c101506 */
[----:B-1----:R-:W-:Y:S02]  /*a520*/  PRMT R117, R109, 0x7632, R117 ;  /* 0x000076326d757816 */ /* 0x002fe40000000075 */
[----:B--2---:R-:W-:Y:S01]  /*a530*/  PRMT R118, R110, 0x7632, R118 ;  /* 0x000076326e767816 */ /* 0x004fe20000000076 */
[----:B------:R-:W-:Y:S01]  /*a540*/  STG.E.U16 desc[UR6][R212.64], R113 ;  /* 0x00000071d4007986 */ /* 0x000fe2000c101506 */
[----:B----4-:R-:W-:-:S02]  /*a550*/  PRMT R119, R111, 0x7632, R119 ;  /* 0x000076326f777816 */ /* 0x010fc40000000077 */
[----:B-----5:R-:W-:Y:S01]  /*a560*/  PRMT R5, R100, 0x7632, R5 ;  /* 0x0000763264057816 */ /* 0x020fe20000000005 */
[----:B------:R-:W-:Y:S01]  /*a570*/  STG.E.U16 desc[UR6][R206.64], R114 ;  /* 0x00000072ce007986 */ /* 0x000fe2000c101506 */
[----:B------:R-:W-:Y:S02]  /*a580*/  PRMT R122, R101, 0x7632, R122 ;  /* 0x00007632657a7816 */ /* 0x000fe4000000007a */
[----:B------:R-:W-:Y:S01]  /*a590*/  PRMT R6, R102, 0x7632, R6 ;  /* 0x0000763266067816 */ /* 0x000fe20000000006 */
[----:B------:R-:W-:Y:S01]  /*a5a0*/  STG.E.U16 desc[UR6][R192.64], R115 ;  /* 0x00000073c0007986 */ /* 0x000fe2000c101506 */
[----:B------:R-:W-:Y:S02]  /*a5b0*/  PRMT R52, R103, 0x7632, R52 ;  /* 0x0000763267347816 */ /* 0x000fe40000000034 */
[----:B------:R-:W-:Y:S01]  /*a5c0*/  PRMT R8, R140, 0x7632, R8 ;  /* 0x000076328c087816 */ /* 0x000fe20000000008 */
[----:B------:R-:W-:Y:S01]  /*a5d0*/  STG.E.U16 desc[UR6][R194.64], R10 ;  /* 0x0000000ac2007986 */ /* 0x000fe2000c101506 */
[----:B---3--:R-:W-:-:S02]  /*a5e0*/  PRMT R9, R141, 0x7632, R9 ;  /* 0x000076328d097816 */ /* 0x008fc40000000009 */
[----:B------:R-:W-:Y:S01]  /*a5f0*/  PRMT R123, R142, 0x7632, R123 ;  /* 0x000076328e7b7816 */ /* 0x000fe2000000007b */
[----:B------:R0:W-:Y:S01]  /*a600*/  STG.E.U16 desc[UR6][R204.64], R12 ;  /* 0x0000000ccc007986 */ /* 0x0001e2000c101506 */
[----:B------:R-:W-:Y:S02]  /*a610*/  PRMT R37, R149, 0x7632, R37 ;  /* 0x0000763295257816 */ /* 0x000fe40000000025 */
[-C--:B------:R-:W-:Y:S01]  /*a620*/  LEA.HI.X.SX32 R65, R30, R199.reuse, 0x1, P6 ;  /* 0x000000c71e417211 */ /* 0x080fe200030f0eff */
[----:B------:R-:W-:Y:S01]  /*a630*/  STG.E.U16 desc[UR6][R190.64], R95 ;  /* 0x0000005fbe007986 */ /* 0x000fe2000c101506 */
[-C--:B------:R-:W-:Y:S02]  /*a640*/  LEA.HI.X.SX32 R61, R66, R199.reuse, 0x1, P2 ;  /* 0x000000c7423d7211 */ /* 0x080fe400010f0eff */
[----:B------:R-:W-:Y:S01]  /*a650*/  LEA.HI.X.SX32 R21, R21, R199, 0x1, P4 ;  /* 0x000000c715157211 */ /* 0x000fe200020f0eff */
[----:B------:R-:W-:Y:S01]  /*a660*/  STG.E.U16 desc[UR6][R230.64], R14 ;  /* 0x0000000ee6007986 */ /* 0x000fe2000c101506 */
[C---:B------:R-:W-:Y:S01]  /*a670*/  LOP3.LUT P2, RZ, R2.reuse, 0x80, RZ, 0xc0, !PT ;  /* 0x0000008002ff7812 */ /* 0x040fe2000784c0ff */
[----:B------:R-:W-:-:S02]  /*a680*/  IMAD.SHL.U32 R2, R2, 0x2, RZ ;  /* 0x0000000202027824 */ /* 0x000fc400078e00ff */
[----:B------:R-:W-:Y:S01]  /*a690*/  STG.E.U16 desc[UR6][R196.64], R108 ;  /* 0x0000006cc4007986 */ /* 0x000fe2000c101506 */
[----:B0-----:R-:W-:-:S03]  /*a6a0*/  PRMT R12, R151, 0x7632, R12 ;  /* 0x00007632970c7816 */ /* 0x001fc6000000000c */
[----:B------:R-:W-:Y:S01]  /*a6b0*/  STG.E.U16 desc[UR6][R200.64], R109 ;  /* 0x0000006dc8007986 */ /* 0x000fe2000c101506 */
[----:B------:R-:W-:Y:S02]  /*a6c0*/  PRMT R32, R16, 0x7632, R32 ;  /* 0x0000763210207816 */ /* 0x000fe40000000020 */
[----:B------:R-:W-:Y:S01]  /*a6d0*/  PRMT R30, R17, 0x7632, R30 ;  /* 0x00007632111e7816 */ /* 0x000fe2000000001e */
[----:B------:R-:W-:Y:S01]  /*a6e0*/  STG.E.U16 desc[UR6][R202.64], R110 ;  /* 0x0000006eca007986 */ /* 0x000fe2000c101506 */
[----:B------:R-:W-:Y:S02]  /*a6f0*/  PRMT R10, R18, 0x7632, R10 ;  /* 0x00007632120a7816 */ /* 0x000fe4000000000a */
[----:B------:R-:W-:Y:S01]  /*a700*/  PRMT R28, R19, 0x7632, R28 ;  /* 0x00007632131c7816 */ /* 0x000fe2000000001c */
[----:B------:R-:W-:Y:S04]  /*a710*/  STG.E.U16 desc[UR6][R208.64], R111 ;  /* 0x0000006fd0007986 */ /* 0x000fe8000c101506 */
        /* <DEDUP_REMOVED lines=8> */
[----:B------:R0:W-:Y:S04]  /*a7a0*/  STG.E.U16 desc[UR6][R186.64], R5 ;  /* 0x00000005ba007986 */ /* 0x0001e8000c101506 */
[----:B------:R-:W-:Y:S04]  /*a7b0*/  STG.E.U16 desc[UR6][R244.64], R122 ;  /* 0x0000007af4007986 */ /* 0x000fe8000c101506 */
[----:B------:R1:W-:Y:S04]  /*a7c0*/  STG.E.U16 desc[UR6][R26.64], R6 ;  /* 0x000000061a007986 */ /* 0x0003e8000c101506 */
[----:B------:R-:W-:Y:S01]  /*a7d0*/  STG.E.U16 desc[UR6][R104.64], R52 ;  /* 0x0000003468007986 */ /* 0x000fe2000c101506 */
[----:B0-----:R-:W-:-:S03]  /*a7e0*/  PRMT R5, R143, 0x7632, R5 ;  /* 0x000076328f057816 */ /* 0x001fc60000000005 */
[----:B------:R-:W-:Y:S04]  /*a7f0*/  STG.E.U16 desc[UR6][R144.64], R140 ;  /* 0x0000008c90007986 */ /* 0x000fe8000c101506 */
[----:B------:R-:W-:Y:S01]  /*a800*/  STG.E.U16 desc[UR6][R96.64], R141 ;  /* 0x0000008d60007986 */ /* 0x000fe2000c101506 */
[----:B-1----:R-:W-:-:S03]  /*a810*/  PRMT R6, R150, 0x7632, R6 ;  /* 0x0000763296067816 */ /* 0x002fc60000000006 */
[----:B------:R0:W-:Y:S04]  /*a820*/  STG.E.U16 desc[UR6][R34.64], R142 ;  /* 0x0000008e22007986 */ /* 0x0001e8000c101506 */
[----:B------:R-:W-:Y:S04]  /*a830*/  STG.E.U16 desc[UR6][R38.64], R143 ;  /* 0x0000008f26007986 */ /* 0x000fe8000c101506 */
[----:B------:R-:W-:Y:S04]  /*a840*/  STG.E.U16 desc[UR6][R42.64], R8 ;  /* 0x000000082a007986 */ /* 0x000fe8000c101506 */
[----:B------:R1:W-:Y:S01]  /*a850*/  STG.E.U16 desc[UR6][R46.64], R9 ;  /* 0x000000092e007986 */ /* 0x0003e2000c101506 */
[----:B0-----:R-:W-:-:S03]  /*a860*/  PRMT R35, R148, 0x7632, R35 ;  /* 0x0000763294237816 */ /* 0x001fc60000000023 */
[----:B------:R-:W-:Y:S04]  /*a870*/  STG.E.U16 desc[UR6][R246.64], R123 ;  /* 0x0000007bf6007986 */ /* 0x000fe8000c101506 */
[----:B------:R-:W-:Y:S04]  /*a880*/  STG.E.U16 desc[UR6][R50.64], R5 ;  /* 0x0000000532007986 */ /* 0x000fe8000c101506 */
[----:B------:R-:W-:Y:S01]  /*a890*/  STG.E.U16 desc[UR6][R54.64], R148 ;  /* 0x0000009436007986 */ /* 0x000fe2000c101506 */
[----:B-1----:R-:W0:Y:S03]  /*a8a0*/  LDC.64 R8, c[0x0][0x230] ;  /* 0x00008c00ff087b82 */ /* 0x002e260000000a00 */
[----:B------:R-:W-:Y:S04]  /*a8b0*/  STG.E.U16 desc[UR6][R58.64], R149 ;  /* 0x000000953a007986 */ /* 0x000fe8000c101506 */
[----:B------:R-:W-:Y:S04]  /*a8c0*/  STG.E.U16 desc[UR6][R62.64], R150 ;  /* 0x000000963e007986 */ /* 0x000fe8000c101506 */
[----:B------:R-:W-:Y:S04]  /*a8d0*/  STG.E.U16 desc[UR6][R92.64], R151 ;  /* 0x000000975c007986 */ /* 0x000fe8000c101506 */
[----:B------:R-:W-:Y:S04]  /*a8e0*/  STG.E.U16 desc[UR6][R70.64], R35 ;  /* 0x0000002346007986 */ /* 0x000fe8000c101506 */
[----:B------:R-:W-:Y:S04]  /*a8f0*/  STG.E.U16 desc[UR6][R74.64], R37 ;  /* 0x000000254a007986 */ /* 0x000fe8000c101506 */
[----:B------:R1:W-:Y:S04]  /*a900*/  STG.E.U16 desc[UR6][R76.64], R6 ;  /* 0x000000064c007986 */ /* 0x0003e8000c101506 */
[----:B------:R2:W-:Y:S04]  /*a910*/  STG.E.U16 desc[UR6][R24.64], R12 ;  /* 0x0000000c18007986 */ /* 0x0005e8000c101506 */
[----:B------:R2:W-:Y:S04]  /*a920*/  STG.E.U16 desc[UR6][R248.64], R16 ;  /* 0x00000010f8007986 */ /* 0x0005e8000c101506 */
[----:B------:R2:W-:Y:S01]  /*a930*/  STG.E.U16 desc[UR6][R72.64], R17 ;  /* 0x0000001148007986 */ /* 0x0005e2000c101506 */
[----:B-1----:R-:W-:-:S03]  /*a940*/  FSEL R6, R13, -INF , P1 ;  /* 0xff8000000d067808 */ /* 0x002fc60000800000 */
[----:B------:R2:W-:Y:S02]  /*a950*/  STG.E.U16 desc[UR6][R78.64], R18 ;  /* 0x000000124e007986 */ /* 0x0005e4000c101506 */
[----:B------:R-:W-:Y:S01]  /*a960*/  FFMA R5, R6, 0.69314718246459960938, R3 ;  /* 0x3f31721806057823 */ /* 0x000fe20000000003 */
[----:B------:R-:W-:Y:S01]  /*a970*/  LOP3.LUT R6, R2, 0x1f8, RZ, 0xc0, !PT ;  /* 0x000001f802067812 */ /* 0x000fe200078ec0ff */
[----:B------:R2:W-:Y:S01]  /*a980*/  STG.E.U16 desc[UR6][R22.64], R19 ;  /* 0x0000001316007986 */ /* 0x0005e2000c101506 */
[C---:B------:R-:W-:Y:S02]  /*a990*/  IMAD.SHL.U32 R3, R0.reuse, 0x4, RZ ;  /* 0x0000000400037824 */ /* 0x040fe400078e00ff */
[----:B------:R-:W-:Y:S01]  /*a9a0*/  IMAD.HI R0, R0, 0x4, RZ ;  /* 0x0000000400007827 */ /* 0x000fe200078e02ff */
[----:B------:R2:W-:Y:S02]  /*a9b0*/  STG.E.U16 desc[UR6][R64.64], R32 ;  /* 0x0000002040007986 */ /* 0x0005e4000c101506 */
[----:B0-----:R-:W-:-:S02]  /*a9c0*/  IADD3 R2, P0, P1, R3, UR5, R8 ;  /* 0x0000000503027c10 */ /* 0x001fc4000f91e008 */
[----:B------:R2:W-:Y:S02]  /*a9d0*/  STG.E.U16 desc[UR6][R60.64], R30 ;  /* 0x0000001e3c007986 */ /* 0x0005e4000c101506 */
[----:B------:R-:W-:Y:S02]  /*a9e0*/  IADD3.X R3, R0, UR9, R9, P0, P1 ;  /* 0x0000000900037c10 */ /* 0x000fe400087e2409 */
[----:B------:R2:W-:Y:S04]  /*a9f0*/  STG.E.U16 desc[UR6][R20.64], R10 ;  /* 0x0000000a14007986 */ /* 0x0005e8000c101506 */
[----:B------:R2:W-:Y:S01]  /*aa00*/  STG.E.U16 desc[UR6][R56.64], R28 ;  /* 0x0000001c38007986 */ /* 0x0005e2000c101506 */
[----:B------:R-:W-:Y:S06]  /*aa10*/  BAR.SYNC.DEFER_BLOCKING 0x0 ;  /* 0x0000000000007b1d */ /* 0x000fec0000010000 */
[----:B------:R2:W-:Y:S02]  /*aa20*/  STS.64 [R6+UR4], R4 ;  /* 0x0000000406007988 */ /* 0x0005e40008000a04 */
[----:B------:R-:W-:Y:S06]  /*aa30*/  BAR.SYNC.DEFER_BLOCKING 0x0 ;  /* 0x0000000000007b1d */ /* 0x000fec0000010000 */
[----:B------:R-:W-:Y:S05]  /*aa40*/  @P2 EXIT ;  /* 0x000000000000294d */ /* 0x000fea0003800000 */
[----:B------:R-:W0:Y:S04]  /*aa50*/  LDS R7, [R7] ;  /* 0x0000000007077984 */ /* 0x000e280000000800 */
[----:B0-----:R-:W-:Y:S01]  /*aa60*/  STG.E desc[UR6][R2.64], R7 ;  /* 0x0000000702007986 */ /* 0x001fe2000c101906 */
[----:B------:R-:W-:Y:S05]  /*aa70*/  EXIT ;  /* 0x000000000000794d */ /* 0x000fea0003800000 */
.L_x_2:
[----:B------:R-:W-:-:S00]  /*aa80*/  BRA `(.L_x_2) ;  /* 0xfffffffc00fc7947 */ /* 0x000fc0000383ffff */
[----:B------:R-:W-:-:S00]  /*aa90*/  NOP ;  /* 0x0000000000007918 */ /* 0x000fc00000000000 */
        /* <DEDUP_REMOVED lines=14> */
.L_x_3:


//--------------------- .nv.global.init           --------------------------
	.section	.nv.global.init,"aw",@progbits
.nv.global.init:
	.type		_$_str,@object
	.size		_$_str,(.L_0 - _$_str)
_$_str:
        /*0000*/ 	.byte	0x5f, 0x5f, 0x43, 0x55, 0x44, 0x41, 0x5f, 0x46, 0x54, 0x5a, 0x00
.L_0:


//--------------------- .nv.shared.attn_fwd       --------------------------
	.section	.nv.shared.attn_fwd,"aw",@nobits
	.sectionflags	@""
	.align	16
	.zero		1024


//--------------------- .nv.shared.reserved.0     --------------------------
	.section	.nv.shared.reserved.0,"aw",@nobits
	.weak		__nv_reservedSMEM_offset_0_alias
	.size		__nv_reservedSMEM_offset_0_alias, 0, 0
	.other		__nv_reservedSMEM_offset_0_alias,@"STO_CUDA_RESERVED_SHARED STV_DEFAULT"
__nv_reservedSMEM_offset_0_alias:
	.zero		0


//--------------------- .nv.constant0.attn_fwd    --------------------------
	.section	.nv.constant0.attn_fwd,"a",@progbits
	.sectionflags	@""
	.align	4
.nv.constant0.attn_fwd:
	.zero		664


//--------------------- SYMBOLS --------------------------

	.type		.nv.reservedSmem.offset0,@object
	.size		.nv.reservedSmem.offset0,0x4
